//
// Generated by NVIDIA NVVM Compiler
//
// Compiler Build ID: CL-36424714
// Cuda compilation tools, release 13.0, V13.0.88
// Based on NVVM 20.0.0
//

.version 9.0
.target sm_100
.address_size 64

	// .globl	_Z11softmaxAttnPKfS0_S0_Pfiii
.extern .shared .align 16 .b8 smem[];

.visible .entry _Z11softmaxAttnPKfS0_S0_Pfiii(
	.param .u64 .ptr .align 1 _Z11softmaxAttnPKfS0_S0_Pfiii_param_0,
	.param .u64 .ptr .align 1 _Z11softmaxAttnPKfS0_S0_Pfiii_param_1,
	.param .u64 .ptr .align 1 _Z11softmaxAttnPKfS0_S0_Pfiii_param_2,
	.param .u64 .ptr .align 1 _Z11softmaxAttnPKfS0_S0_Pfiii_param_3,
	.param .u32 _Z11softmaxAttnPKfS0_S0_Pfiii_param_4,
	.param .u32 _Z11softmaxAttnPKfS0_S0_Pfiii_param_5,
	.param .u32 _Z11softmaxAttnPKfS0_S0_Pfiii_param_6
)
{
	.local .align 16 .b8 	__local_depot0[64];
	.reg .b64 	%SP;
	.reg .b64 	%SPL;
	.reg .pred 	%p<33>;
	.reg .b32 	%r<97>;
	.reg .b32 	%f<100>;
	.reg .b64 	%rd<55>;

	mov.u64 	%SPL, __local_depot0;
	ld.param.u64 	%rd17, [_Z11softmaxAttnPKfS0_S0_Pfiii_param_0];
	ld.param.u64 	%rd18, [_Z11softmaxAttnPKfS0_S0_Pfiii_param_1];
	ld.param.u64 	%rd15, [_Z11softmaxAttnPKfS0_S0_Pfiii_param_2];
	ld.param.u64 	%rd16, [_Z11softmaxAttnPKfS0_S0_Pfiii_param_3];
	ld.param.u32 	%r47, [_Z11softmaxAttnPKfS0_S0_Pfiii_param_4];
	ld.param.u32 	%r45, [_Z11softmaxAttnPKfS0_S0_Pfiii_param_5];
	ld.param.u32 	%r46, [_Z11softmaxAttnPKfS0_S0_Pfiii_param_6];
	cvta.to.global.u64 	%rd1, %rd17;
	cvta.to.global.u64 	%rd2, %rd18;
	add.u64 	%rd3, %SPL, 0;
	mov.u32 	%r1, %ctaid.x;
	mov.u32 	%r96, %tid.x;
	mov.u32 	%r3, %ntid.x;
	setp.ge.u32 	%p1, %r1, %r47;
	@%p1 bra 	$L__BB0_50;
	mov.f32 	%f19, 0f00000000;
	st.local.v4.f32 	[%rd3], {%f19, %f19, %f19, %f19};
	st.local.v4.f32 	[%rd3+16], {%f19, %f19, %f19, %f19};
	st.local.v4.f32 	[%rd3+32], {%f19, %f19, %f19, %f19};
	st.local.v4.f32 	[%rd3+48], {%f19, %f19, %f19, %f19};
	cvt.rn.f32.s32 	%f20, %r46;
	rsqrt.approx.f32 	%f1, %f20;
	mul.lo.s32 	%r48, %r46, %r1;
	cvt.u64.u32 	%rd4, %r48;
	setp.lt.s32 	%p2, %r46, 1;
	@%p2 bra 	$L__BB0_14;
	and.b32  	%r4, %r46, 15;
	setp.lt.u32 	%p3, %r46, 16;
	mov.b32 	%r85, 0;
	@%p3 bra 	$L__BB0_5;
	and.b32  	%r85, %r46, 2147483632;
	neg.s32 	%r83, %r85;
	shl.b64 	%rd20, %rd4, 2;
	add.s64 	%rd21, %rd20, %rd1;
	add.s64 	%rd53, %rd21, 32;
	mov.u32 	%r51, smem;
	add.s32 	%r82, %r51, 32;
$L__BB0_4:
	.pragma "nounroll";
	ld.global.f32 	%f21, [%rd53+-32];
	ld.global.f32 	%f22, [%rd53+-28];
	ld.global.f32 	%f23, [%rd53+-24];
	ld.global.f32 	%f24, [%rd53+-20];
	st.shared.v4.f32 	[%r82+-32], {%f21, %f22, %f23, %f24};
	ld.global.f32 	%f25, [%rd53+-16];
	ld.global.f32 	%f26, [%rd53+-12];
	ld.global.f32 	%f27, [%rd53+-8];
	ld.global.f32 	%f28, [%rd53+-4];
	st.shared.v4.f32 	[%r82+-16], {%f25, %f26, %f27, %f28};
	ld.global.f32 	%f29, [%rd53];
	ld.global.f32 	%f30, [%rd53+4];
	ld.global.f32 	%f31, [%rd53+8];
	ld.global.f32 	%f32, [%rd53+12];
	st.shared.v4.f32 	[%r82], {%f29, %f30, %f31, %f32};
	ld.global.f32 	%f33, [%rd53+16];
	ld.global.f32 	%f34, [%rd53+20];
	ld.global.f32 	%f35, [%rd53+24];
	ld.global.f32 	%f36, [%rd53+28];
	st.shared.v4.f32 	[%r82+16], {%f33, %f34, %f35, %f36};
	add.s32 	%r83, %r83, 16;
	add.s64 	%rd53, %rd53, 64;
	add.s32 	%r82, %r82, 64;
	setp.ne.s32 	%p4, %r83, 0;
	@%p4 bra 	$L__BB0_4;
$L__BB0_5:
	setp.eq.s32 	%p5, %r4, 0;
	@%p5 bra 	$L__BB0_14;
	and.b32  	%r12, %r46, 7;
	setp.lt.u32 	%p6, %r4, 8;
	@%p6 bra 	$L__BB0_8;
	cvt.u64.u32 	%rd22, %r85;
	add.s64 	%rd23, %rd22, %rd4;
	shl.b64 	%rd24, %rd23, 2;
	add.s64 	%rd25, %rd1, %rd24;
	ld.global.f32 	%f37, [%rd25];
	shl.b32 	%r52, %r85, 2;
	mov.u32 	%r53, smem;
	add.s32 	%r54, %r53, %r52;
	st.shared.f32 	[%r54], %f37;
	ld.global.f32 	%f38, [%rd25+4];
	st.shared.f32 	[%r54+4], %f38;
	ld.global.f32 	%f39, [%rd25+8];
	st.shared.f32 	[%r54+8], %f39;
	ld.global.f32 	%f40, [%rd25+12];
	st.shared.f32 	[%r54+12], %f40;
	ld.global.f32 	%f41, [%rd25+16];
	st.shared.f32 	[%r54+16], %f41;
	ld.global.f32 	%f42, [%rd25+20];
	st.shared.f32 	[%r54+20], %f42;
	ld.global.f32 	%f43, [%rd25+24];
	st.shared.f32 	[%r54+24], %f43;
	ld.global.f32 	%f44, [%rd25+28];
	st.shared.f32 	[%r54+28], %f44;
	add.s32 	%r85, %r85, 8;
$L__BB0_8:
	setp.eq.s32 	%p7, %r12, 0;
	@%p7 bra 	$L__BB0_14;
	and.b32  	%r15, %r46, 3;
	setp.lt.u32 	%p8, %r12, 4;
	@%p8 bra 	$L__BB0_11;
	cvt.u64.u32 	%rd26, %r85;
	add.s64 	%rd27, %rd26, %rd4;
	shl.b64 	%rd28, %rd27, 2;
	add.s64 	%rd29, %rd1, %rd28;
	ld.global.f32 	%f45, [%rd29];
	shl.b32 	%r55, %r85, 2;
	mov.u32 	%r56, smem;
	add.s32 	%r57, %r56, %r55;
	st.shared.f32 	[%r57], %f45;
	ld.global.f32 	%f46, [%rd29+4];
	st.shared.f32 	[%r57+4], %f46;
	ld.global.f32 	%f47, [%rd29+8];
	st.shared.f32 	[%r57+8], %f47;
	ld.global.f32 	%f48, [%rd29+12];
	st.shared.f32 	[%r57+12], %f48;
	add.s32 	%r85, %r85, 4;
$L__BB0_11:
	setp.eq.s32 	%p9, %r15, 0;
	@%p9 bra 	$L__BB0_14;
	shl.b32 	%r58, %r85, 2;
	mov.u32 	%r59, smem;
	add.s32 	%r88, %r59, %r58;
	cvt.u64.u32 	%rd30, %r85;
	add.s64 	%rd31, %rd30, %rd4;
	shl.b64 	%rd32, %rd31, 2;
	add.s64 	%rd54, %rd1, %rd32;
	neg.s32 	%r87, %r15;
$L__BB0_13:
	.pragma "nounroll";
	ld.global.f32 	%f49, [%rd54];
	st.shared.f32 	[%r88], %f49;
	add.s32 	%r88, %r88, 4;
	add.s64 	%rd54, %rd54, 4;
	add.s32 	%r87, %r87, 1;
	setp.ne.s32 	%p10, %r87, 0;
	@%p10 bra 	$L__BB0_13;
$L__BB0_14:
	shl.b32 	%r60, %r46, 2;
	mov.u32 	%r61, smem;
	add.s32 	%r24, %r61, %r60;
	bar.sync 	0;
	setp.lt.s32 	%p11, %r45, 1;
	shl.b32 	%r62, %r96, 2;
	add.s32 	%r25, %r24, %r62;
	mov.f32 	%f93, 0fFF7FFFFF;
	@%p11 bra 	$L__BB0_27;
	mov.f32 	%f93, 0fFF7FFFFF;
	mov.b32 	%r89, 0;
$L__BB0_16:
	setp.ge.u32 	%p12, %r96, %r46;
	mov.f32 	%f92, 0f00000000;
	@%p12 bra 	$L__BB0_19;
	mul.lo.s32 	%r64, %r89, %r46;
	cvt.s64.s32 	%rd11, %r64;
	mov.f32 	%f92, 0f00000000;
	mov.u32 	%r90, %r96;
$L__BB0_18:
	shl.b32 	%r65, %r90, 2;
	add.s32 	%r67, %r61, %r65;
	ld.shared.f32 	%f54, [%r67];
	cvt.u64.u32 	%rd33, %r90;
	add.s64 	%rd34, %rd33, %rd11;
	shl.b64 	%rd35, %rd34, 2;
	add.s64 	%rd36, %rd2, %rd35;
	ld.global.f32 	%f55, [%rd36];
	fma.rn.f32 	%f92, %f54, %f55, %f92;
	add.s32 	%r90, %r90, %r3;
	setp.lt.u32 	%p13, %r90, %r46;
	@%p13 bra 	$L__BB0_18;
$L__BB0_19:
	setp.lt.u32 	%p14, %r3, 2;
	st.shared.f32 	[%r25], %f92;
	bar.sync 	0;
	@%p14 bra 	$L__BB0_24;
	mov.u32 	%r91, %r3;
$L__BB0_21:
	shr.u32 	%r30, %r91, 1;
	setp.ge.u32 	%p15, %r96, %r30;
	@%p15 bra 	$L__BB0_23;
	shl.b32 	%r68, %r30, 2;
	add.s32 	%r69, %r25, %r68;
	ld.shared.f32 	%f56, [%r69];
	ld.shared.f32 	%f57, [%r25];
	add.f32 	%f58, %f56, %f57;
	st.shared.f32 	[%r25], %f58;
$L__BB0_23:
	bar.sync 	0;
	setp.gt.u32 	%p16, %r91, 3;
	mov.u32 	%r91, %r30;
	@%p16 bra 	$L__BB0_21;
$L__BB0_24:
	setp.ne.s32 	%p17, %r96, 0;
	@%p17 bra 	$L__BB0_26;
	ld.shared.f32 	%f59, [%r24];
	mul.f32 	%f60, %f1, %f59;
	max.f32 	%f93, %f93, %f60;
$L__BB0_26:
	add.s32 	%r89, %r89, 1;
	setp.ne.s32 	%p18, %r89, %r45;
	@%p18 bra 	$L__BB0_16;
$L__BB0_27:
	shl.b32 	%r70, %r3, 2;
	add.s32 	%r32, %r24, %r70;
	setp.ne.s32 	%p19, %r96, 0;
	@%p19 bra 	$L__BB0_29;
	st.shared.f32 	[%r32], %f93;
$L__BB0_29:
	setp.lt.s32 	%p20, %r45, 1;
	bar.sync 	0;
	mov.f32 	%f98, 0f00000000;
	@%p20 bra 	$L__BB0_45;
	ld.shared.f32 	%f9, [%r32];
	cvta.to.global.u64 	%rd12, %rd15;
	mov.f32 	%f98, 0f00000000;
	mov.b32 	%r92, 0;
$L__BB0_31:
	setp.ge.u32 	%p21, %r96, %r46;
	mul.lo.s32 	%r72, %r92, %r46;
	cvt.s64.s32 	%rd13, %r72;
	mov.f32 	%f97, 0f00000000;
	@%p21 bra 	$L__BB0_34;
	mov.f32 	%f97, 0f00000000;
	mov.u32 	%r93, %r96;
$L__BB0_33:
	shl.b32 	%r73, %r93, 2;
	add.s32 	%r75, %r61, %r73;
	ld.shared.f32 	%f65, [%r75];
	cvt.u64.u32 	%rd37, %r93;
	add.s64 	%rd38, %rd37, %rd13;
	shl.b64 	%rd39, %rd38, 2;
	add.s64 	%rd40, %rd2, %rd39;
	ld.global.f32 	%f66, [%rd40];
	fma.rn.f32 	%f97, %f65, %f66, %f97;
	add.s32 	%r93, %r93, %r3;
	setp.lt.u32 	%p22, %r93, %r46;
	@%p22 bra 	$L__BB0_33;
$L__BB0_34:
	setp.lt.u32 	%p23, %r3, 2;
	st.shared.f32 	[%r25], %f97;
	bar.sync 	0;
	@%p23 bra 	$L__BB0_39;
	mov.u32 	%r94, %r3;
$L__BB0_36:
	shr.u32 	%r37, %r94, 1;
	setp.ge.u32 	%p24, %r96, %r37;
	@%p24 bra 	$L__BB0_38;
	shl.b32 	%r76, %r37, 2;
	add.s32 	%r77, %r25, %r76;
	ld.shared.f32 	%f67, [%r77];
	ld.shared.f32 	%f68, [%r25];
	add.f32 	%f69, %f67, %f68;
	st.shared.f32 	[%r25], %f69;
$L__BB0_38:
	bar.sync 	0;
	setp.gt.u32 	%p25, %r94, 3;
	mov.u32 	%r94, %r37;
	@%p25 bra 	$L__BB0_36;
$L__BB0_39:
	setp.ne.s32 	%p26, %r96, 0;
	@%p26 bra 	$L__BB0_41;
	ld.shared.f32 	%f70, [%r24];
	mul.f32 	%f71, %f1, %f70;
	sub.f32 	%f72, %f71, %f9;
	fma.rn.f32 	%f73, %f72, 0f3BBB989D, 0f3F000000;
	cvt.sat.f32.f32 	%f74, %f73;
	mov.f32 	%f75, 0f4B400001;
	mov.f32 	%f76, 0f437C0000;
	fma.rm.f32 	%f77, %f74, %f76, %f75;
	add.f32 	%f78, %f77, 0fCB40007F;
	neg.f32 	%f79, %f78;
	fma.rn.f32 	%f80, %f72, 0f3FB8AA3B, %f79;
	fma.rn.f32 	%f81, %f72, 0f32A57060, %f80;
	mov.b32 	%r78, %f77;
	shl.b32 	%r79, %r78, 23;
	mov.b32 	%f82, %r79;
	ex2.approx.ftz.f32 	%f83, %f81;
	mul.f32 	%f84, %f83, %f82;
	add.f32 	%f98, %f98, %f84;
	st.shared.f32 	[%r32+4], %f84;
$L__BB0_41:
	setp.ge.s32 	%p27, %r96, %r46;
	bar.sync 	0;
	add.s32 	%r38, %r32, 4;
	@%p27 bra 	$L__BB0_44;
	ld.shared.f32 	%f16, [%r38];
	mov.u32 	%r95, %r96;
$L__BB0_43:
	cvt.s64.s32 	%rd41, %r95;
	add.s64 	%rd42, %rd41, %rd13;
	shl.b64 	%rd43, %rd42, 2;
	add.s64 	%rd44, %rd12, %rd43;
	ld.global.f32 	%f85, [%rd44];
	div.u32 	%r80, %r95, %r3;
	mul.wide.u32 	%rd45, %r80, 4;
	add.s64 	%rd46, %rd3, %rd45;
	ld.local.f32 	%f86, [%rd46];
	fma.rn.f32 	%f87, %f16, %f85, %f86;
	st.local.f32 	[%rd46], %f87;
	add.s32 	%r95, %r95, %r3;
	setp.lt.s32 	%p28, %r95, %r46;
	@%p28 bra 	$L__BB0_43;
$L__BB0_44:
	add.s32 	%r92, %r92, 1;
	setp.ne.s32 	%p29, %r92, %r45;
	@%p29 bra 	$L__BB0_31;
$L__BB0_45:
	setp.ne.s32 	%p30, %r96, 0;
	@%p30 bra 	$L__BB0_47;
	st.shared.f32 	[%r32+8], %f98;
$L__BB0_47:
	bar.sync 	0;
	add.s32 	%r42, %r32, 8;
	setp.ge.s32 	%p31, %r96, %r46;
	@%p31 bra 	$L__BB0_50;
	ld.shared.f32 	%f18, [%r42];
	cvta.to.global.u64 	%rd14, %rd16;
$L__BB0_49:
	div.u32 	%r81, %r96, %r3;
	mul.wide.u32 	%rd47, %r81, 4;
	add.s64 	%rd48, %rd3, %rd47;
	ld.local.f32 	%f88, [%rd48];
	div.rn.f32 	%f89, %f88, %f18;
	cvt.s64.s32 	%rd49, %r96;
	add.s64 	%rd50, %rd49, %rd4;
	shl.b64 	%rd51, %rd50, 2;
	add.s64 	%rd52, %rd14, %rd51;
	st.global.f32 	[%rd52], %f89;
	add.s32 	%r96, %r96, %r3;
	setp.lt.s32 	%p32, %r96, %r46;
	@%p32 bra 	$L__BB0_49;
$L__BB0_50:
	ret;

}


// ===== COMPILED SASS (sm_100) =====

	.target	sm_100

	.elftype	@"ET_EXEC"


//--------------------- .note.nv.tkinfo           --------------------------
	.section	.note.nv.tkinfo,"",@"SHT_NOTE"
	.sectionflags	@"SHF_NOTE_NV_TKINFO"
	.tkinfo
        /*0018*/ 	.word	0x00000002
        /*0030*/ 	.string	""
        /*0030*/ 	.string	"ptxas"
        /*0030*/ 	.string	"Cuda compilation tools, release 13.0, V13.0.88"
        /*0030*/ 	.string	"Build cuda_13.0.r13.0/compiler.36424714_0"
        /*0030*/ 	.string	"-arch sm_100 -m 64 "



//--------------------- .note.nv.cuinfo           --------------------------
	.section	.note.nv.cuinfo,"",@"SHT_NOTE"
	.sectionflags	@"SHF_NOTE_NV_CUINFO"
        /*0018*/ 	.short	0x0002
        /*001a*/ 	.short	0x0064
        /*001c*/ 	.short	0x0082
	.zero		2


//--------------------- .nv.info                  --------------------------
	.section	.nv.info,"",@"SHT_CUDA_INFO"
	.align	4


	//----- nvinfo : EIATTR_REGCOUNT
	.align		4
        /*0000*/ 	.byte	0x04, 0x2f
        /*0002*/ 	.short	(.L_1 - .L_0)
	.align		4
.L_0:
        /*0004*/ 	.word	index@(_Z11softmaxAttnPKfS0_S0_Pfiii)
        /*0008*/ 	.word	0x00000026


	//----- nvinfo : EIATTR_FRAME_SIZE
	.align		4
.L_1:
        /*000c*/ 	.byte	0x04, 0x11
        /*000e*/ 	.short	(.L_3 - .L_2)
	.align		4
.L_2:
        /*0010*/ 	.word	index@($__internal_0_$__cuda_sm3x_div_rn_noftz_f32_slowpath)
        /*0014*/ 	.word	0x00000000


	//----- nvinfo : EIATTR_FRAME_SIZE
	.align		4
.L_3:
        /*0018*/ 	.byte	0x04, 0x11
        /*001a*/ 	.short	(.L_5 - .L_4)
	.align		4
.L_4:
        /*001c*/ 	.word	index@(_Z11softmaxAttnPKfS0_S0_Pfiii)
        /*0020*/ 	.word	0x00000000


	//----- nvinfo : EIATTR_MIN_STACK_SIZE
	.align		4
.L_5:
        /*0024*/ 	.byte	0x04, 0x12
        /*0026*/ 	.short	(.L_7 - .L_6)
	.align		4
.L_6:
        /*0028*/ 	.word	index@(_Z11softmaxAttnPKfS0_S0_Pfiii)
        /*002c*/ 	.word	0x00000000
.L_7:


//--------------------- .nv.compat                --------------------------
	.section	.nv.compat,"",@"SHT_CUDA_COMPAT_INFO"
	.align	4
        /*0000*/ 	.byte	0x02, 0x09, 0x00, 0x00, 0x02, 0x02, 0x01, 0x00, 0x02, 0x05, 0x05, 0x00, 0x03, 0x07, 0x01, 0x01
        /*0010*/ 	.byte	0x02, 0x03, 0x00, 0x00, 0x02, 0x06, 0x01, 0x00, 0x04, 0x0b, 0x08, 0x00, 0x01, 0x00, 0x00, 0x00
        /*0020*/ 	.byte	0x00, 0x00, 0x00, 0x00


//--------------------- .nv.info._Z11softmaxAttnPKfS0_S0_Pfiii --------------------------
	.section	.nv.info._Z11softmaxAttnPKfS0_S0_Pfiii,"",@"SHT_CUDA_INFO"
	.sectionflags	@""
	.align	4


	//----- nvinfo : EIATTR_CUDA_API_VERSION
	.align		4
        /*0000*/ 	.byte	0x04, 0x37
        /*0002*/ 	.short	(.L_9 - .L_8)
.L_8:
        /*0004*/ 	.word	0x00000082


	//----- nvinfo : EIATTR_KPARAM_INFO
	.align		4
.L_9:
        /*0008*/ 	.byte	0x04, 0x17
        /*000a*/ 	.short	(.L_11 - .L_10)
.L_10:
        /*000c*/ 	.word	0x00000000
        /*0010*/ 	.short	0x0006
        /*0012*/ 	.short	0x0028
        /*0014*/ 	.byte	0x00, 0xf0, 0x11, 0x00


	//----- nvinfo : EIATTR_KPARAM_INFO
	.align		4
.L_11:
        /*0018*/ 	.byte	0x04, 0x17
        /*001a*/ 	.short	(.L_13 - .L_12)
.L_12:
        /*001c*/ 	.word	0x00000000
        /*0020*/ 	.short	0x0005
        /*0022*/ 	.short	0x0024
        /*0024*/ 	.byte	0x00, 0xf0, 0x11, 0x00


	//----- nvinfo : EIATTR_KPARAM_INFO
	.align		4
.L_13:
        /*0028*/ 	.byte	0x04, 0x17
        /*002a*/ 	.short	(.L_15 - .L_14)
.L_14:
        /*002c*/ 	.word	0x00000000
        /*0030*/ 	.short	0x0004
        /*0032*/ 	.short	0x0020
        /*0034*/ 	.byte	0x00, 0xf0, 0x11, 0x00


	//----- nvinfo : EIATTR_KPARAM_INFO
	.align		4
.L_15:
        /*0038*/ 	.byte	0x04, 0x17
        /*003a*/ 	.short	(.L_17 - .L_16)
.L_16:
        /*003c*/ 	.word	0x00000000
        /*0040*/ 	.short	0x0003
        /*0042*/ 	.short	0x0018
        /*0044*/ 	.byte	0x00, 0xf5, 0x21, 0x00


	//----- nvinfo : EIATTR_KPARAM_INFO
	.align		4
.L_17:
        /*0048*/ 	.byte	0x04, 0x17
        /*004a*/ 	.short	(.L_19 - .L_18)
.L_18:
        /*004c*/ 	.word	0x00000000
        /*0050*/ 	.short	0x0002
        /*0052*/ 	.short	0x0010
        /*0054*/ 	.byte	0x00, 0xf5, 0x21, 0x00


	//----- nvinfo : EIATTR_KPARAM_INFO
	.align		4
.L_19:
        /*0058*/ 	.byte	0x04, 0x17
        /*005a*/ 	.short	(.L_21 - .L_20)
.L_20:
        /*005c*/ 	.word	0x00000000
        /*0060*/ 	.short	0x0001
        /*0062*/ 	.short	0x0008
        /*0064*/ 	.byte	0x00, 0xf5, 0x21, 0x00


	//----- nvinfo : EIATTR_KPARAM_INFO
	.align		4
.L_21:
        /*0068*/ 	.byte	0x04, 0x17
        /*006a*/ 	.short	(.L_23 - .L_22)
.L_22:
        /*006c*/ 	.word	0x00000000
        /*0070*/ 	.short	0x0000
        /*0072*/ 	.short	0x0000
        /*0074*/ 	.byte	0x00, 0xf5, 0x21, 0x00


	//----- nvinfo : EIATTR_SPARSE_MMA_MASK
	.align		4
.L_23:
        /*0078*/ 	.byte	0x03, 0x50
        /*007a*/ 	.short	0x0000


	//----- nvinfo : EIATTR_MAXREG_COUNT
	.align		4
        /*007c*/ 	.byte	0x03, 0x1b
        /*007e*/ 	.short	0x00ff


	//----- nvinfo : EIATTR_NUM_BARRIERS
	.align		4
        /*0080*/ 	.byte	0x02, 0x4c
        /*0082*/ 	.byte	0x01
	.zero		1


	//----- nvinfo : EIATTR_MERCURY_ISA_VERSION
	.align		4
        /*0084*/ 	.byte	0x03, 0x5f
        /*0086*/ 	.short	0x0101


	//----- nvinfo : EIATTR_VRC_CTA_INIT_COUNT
	.align		4
        /*0088*/ 	.byte	0x02, 0x4a
	.zero		1
	.zero		1


	//----- nvinfo : EIATTR_EXIT_INSTR_OFFSETS
	.align		4
        /*008c*/ 	.byte	0x04, 0x1c
        /*008e*/ 	.short	(.L_25 - .L_24)


	//   ....[0]....
.L_24:
        /*0090*/ 	.word	0x00000040


	//   ....[1]....
        /*0094*/ 	.word	0x000017c0


	//   ....[2]....
        /*0098*/ 	.word	0x00001c80


	//----- nvinfo : EIATTR_CRS_STACK_SIZE
	.align		4
.L_25:
        /*009c*/ 	.byte	0x04, 0x1e
        /*009e*/ 	.short	(.L_27 - .L_26)
.L_26:
        /*00a0*/ 	.word	0x00000000


	//----- nvinfo : EIATTR_CBANK_PARAM_SIZE
	.align		4
.L_27:
        /*00a4*/ 	.byte	0x03, 0x19
        /*00a6*/ 	.short	0x002c


	//----- nvinfo : EIATTR_PARAM_CBANK
	.align		4
        /*00a8*/ 	.byte	0x04, 0x0a
        /*00aa*/ 	.short	(.L_29 - .L_28)
	.align		4
.L_28:
        /*00ac*/ 	.word	index@(.nv.constant0._Z11softmaxAttnPKfS0_S0_Pfiii)
        /*00b0*/ 	.short	0x0380
        /*00b2*/ 	.short	0x002c


	//----- nvinfo : EIATTR_SW_WAR
	.align		4
.L_29:
        /*00b4*/ 	.byte	0x04, 0x36
        /*00b6*/ 	.short	(.L_31 - .L_30)
.L_30:
        /*00b8*/ 	.word	0x00000008
.L_31:


//--------------------- .nv.callgraph             --------------------------
	.section	.nv.callgraph,"",@"SHT_CUDA_CALLGRAPH"
	.align	4
	.sectionentsize	8
	.align		4
        /*0000*/ 	.word	0x00000000
	.align		4
        /*0004*/ 	.word	0xffffffff
	.align		4
        /*0008*/ 	.word	0x00000000
	.align		4
        /*000c*/ 	.word	0xfffffffe
	.align		4
        /*0010*/ 	.word	0x00000000
	.align		4
        /*0014*/ 	.word	0xfffffffd
	.align		4
        /*0018*/ 	.word	0x00000000
	.align		4
        /*001c*/ 	.word	0xfffffffc


//--------------------- .text._Z11softmaxAttnPKfS0_S0_Pfiii --------------------------
	.section	.text._Z11softmaxAttnPKfS0_S0_Pfiii,"ax",@progbits
	.align	128
        .global         _Z11softmaxAttnPKfS0_S0_Pfiii
        .type           _Z11softmaxAttnPKfS0_S0_Pfiii,@function
        .size           _Z11softmaxAttnPKfS0_S0_Pfiii,(.L_x_40 - _Z11softmaxAttnPKfS0_S0_Pfiii)
        .other          _Z11softmaxAttnPKfS0_S0_Pfiii,@"STO_CUDA_ENTRY STV_DEFAULT"
_Z11softmaxAttnPKfS0_S0_Pfiii:
.text._Z11softmaxAttnPKfS0_S0_Pfiii:
[----:B------:R-:W-:Y:S08]  /*0000*/  LDC R1, c[0x0][0x37c] ;  /* 0x0000df00ff017b82 */ /* 0x000ff00000000800 */
[----:B------:R-:W0:Y:S08]  /*0010*/  S2UR UR5, SR_CTAID.X ;  /* 0x00000000000579c3 */ /* 0x000e300000002500 */
[----:B------:R-:W0:Y:S02]  /*0020*/  LDC R0, c[0x0][0x3a0] ;  /* 0x0000e800ff007b82 */ /* 0x000e240000000800 */
[----:B0-----:R-:W-:-:S13]  /*0030*/  ISETP.LE.U32.AND P0, PT, R0, UR5, PT ;  /* 0x0000000500007c0c */ /* 0x001fda000bf03070 */
[----:B------:R-:W-:Y:S05]  /*0040*/  @P0 EXIT ;  /* 0x000000000000094d */ /* 0x000fea0003800000 */
[----:B------:R-:W0:Y:S01]  /*0050*/  LDCU UR10, c[0x0][0x3a8] ;  /* 0x00007500ff0a77ac */ /* 0x000e220008000800 */
[----:B------:R-:W1:Y:S01]  /*0060*/  S2R R33, SR_TID.X ;  /* 0x0000000000217919 */ /* 0x000e620000002100 */
[----:B------:R-:W-:Y:S01]  /*0070*/  IMAD.MOV.U32 R32, RZ, RZ, RZ ;  /* 0x000000ffff207224 */ /* 0x000fe200078e00ff */
[----:B------:R-:W-:Y:S02]  /*0080*/  CS2R R30, SRZ ;  /* 0x00000000001e7805 */ /* 0x000fe4000001ff00 */
[----:B------:R-:W-:Y:S02]  /*0090*/  CS2R R28, SRZ ;  /* 0x00000000001c7805 */ /* 0x000fe4000001ff00 */
[----:B------:R-:W-:Y:S01]  /*00a0*/  CS2R R26, SRZ ;  /* 0x00000000001a7805 */ /* 0x000fe2000001ff00 */
[----:B------:R-:W-:Y:S01]  /*00b0*/  IMAD.MOV.U32 R0, RZ, RZ, RZ ;  /* 0x000000ffff007224 */ /* 0x000fe200078e00ff */
[----:B------:R-:W-:Y:S02]  /*00c0*/  CS2R R2, SRZ ;  /* 0x0000000000027805 */ /* 0x000fe4000001ff00 */
[----:B------:R-:W-:-:S02]  /*00d0*/  CS2R R4, SRZ ;  /* 0x0000000000047805 */ /* 0x000fc4000001ff00 */
[----:B------:R-:W-:Y:S02]  /*00e0*/  CS2R R6, SRZ ;  /* 0x0000000000067805 */ /* 0x000fe4000001ff00 */
[----:B------:R-:W-:Y:S01]  /*00f0*/  CS2R R24, SRZ ;  /* 0x0000000000187805 */ /* 0x000fe2000001ff00 */
[----:B------:R-:W2:Y:S01]  /*0100*/  LDCU UR18, c[0x0][0x360] ;  /* 0x00006c00ff1277ac */ /* 0x000ea20008000800 */
[----:B------:R-:W3:Y:S01]  /*0110*/  LDCU.64 UR14, c[0x0][0x358] ;  /* 0x00006b00ff0e77ac */ /* 0x000ee20008000a00 */
[----:B0-----:R-:W-:Y:S02]  /*0120*/  UISETP.GE.AND UP0, UPT, UR10, 0x1, UPT ;  /* 0x000000010a00788c */ /* 0x001fe4000bf06270 */
[----:B------:R-:W-:-:S07]  /*0130*/  UIMAD UR5, UR5, UR10, URZ ;  /* 0x0000000a050572a4 */ /* 0x000fce000f8e02ff */
[----:B------:R-:W-:Y:S05]  /*0140*/  BRA.U !UP0, `(.L_x_0) ;  /* 0x0000000508d07547 */ /* 0x000fea000b800000 */
[----:B------:R-:W-:Y:S02]  /*0150*/  UISETP.GE.U32.AND UP1, UPT, UR10, 0x10, UPT ;  /* 0x000000100a00788c */ /* 0x000fe4000bf26070 */
[----:B------:R-:W-:Y:S01]  /*0160*/  ULOP3.LUT UR11, UR10, 0xf, URZ, 0xc0, !UPT ;  /* 0x0000000f0a0b7892 */ /* 0x000fe2000f8ec0ff */
[----:B------:R-:W-:-:S03]  /*0170*/  UMOV UR4, URZ ;  /* 0x000000ff00047c82 */ /* 0x000fc60008000000 */
[----:B------:R-:W-:-:S03]  /*0180*/  UISETP.NE.AND UP0, UPT, UR11, URZ, UPT ;  /* 0x000000ff0b00728c */ /* 0x000fc6000bf05270 */
[----:B------:R-:W-:Y:S08]  /*0190*/  BRA.U !UP1, `(.L_x_1) ;  /* 0x0000000109a47547 */ /* 0x000ff0000b800000 */
[----:B------:R-:W0:Y:S01]  /*01a0*/  LDCU.64 UR8, c[0x0][0x380] ;  /* 0x00007000ff0877ac */ /* 0x000e220008000a00 */
[----:B------:R-:W4:Y:S01]  /*01b0*/  S2UR UR7, SR_CgaCtaId ;  /* 0x00000000000779c3 */ /* 0x000f220000008800 */
[----:B------:R-:W-:Y:S01]  /*01c0*/  UMOV UR6, 0x400 ;  /* 0x0000040000067882 */ /* 0x000fe20000000000 */
[----:B------:R-:W-:-:S04]  /*01d0*/  ULOP3.LUT UR4, UR10, 0x7ffffff0, URZ, 0xc0, !UPT ;  /* 0x7ffffff00a047892 */ /* 0x000fc8000f8ec0ff */
[----:B------:R-:W-:Y:S02]  /*01e0*/  UIADD3 UR12, UPT, UPT, -UR4, URZ, URZ ;  /* 0x000000ff040c7290 */ /* 0x000fe4000fffe1ff */
[----:B0-----:R-:W-:-:S04]  /*01f0*/  ULEA UR8, UP1, UR5, UR8, 0x2 ;  /* 0x0000000805087291 */ /* 0x001fc8000f8210ff */
[----:B------:R-:W-:Y:S02]  /*0200*/  ULEA.HI.X UR9, UR5, UR9, URZ, 0x2, UP1 ;  /* 0x0000000905097291 */ /* 0x000fe400088f14ff */
[----:B------:R-:W-:Y:S02]  /*0210*/  UIADD3 UR8, UP1, UPT, UR8, 0x20, URZ ;  /* 0x0000002008087890 */ /* 0x000fe4000ff3e0ff */
[----:B----4-:R-:W-:Y:S02]  /*0220*/  ULEA UR6, UR7, UR6, 0x18 ;  /* 0x0000000607067291 */ /* 0x010fe4000f8ec0ff */
[----:B------:R-:W-:Y:S02]  /*0230*/  UIADD3.X UR7, UPT, UPT, URZ, UR9, URZ, UP1, !UPT ;  /* 0x00000009ff077290 */ /* 0x000fe40008ffe4ff */
[----:B------:R-:W-:Y:S01]  /*0240*/  IMAD.U32 R8, RZ, RZ, UR8 ;  /* 0x00000008ff087e24 */ /* 0x000fe2000f8e00ff */
[----:B------:R-:W-:-:S03]  /*0250*/  UIADD3 UR6, UPT, UPT, UR6, 0x20, URZ ;  /* 0x0000002006067890 */ /* 0x000fc6000fffe0ff */
[----:B------:R-:W-:-:S09]  /*0260*/  IMAD.U32 R9, RZ, RZ, UR7 ;  /* 0x00000007ff097e24 */ /* 0x000fd2000f8e00ff */
.L_x_2:
[----:B------:R-:W-:Y:S02]  /*0270*/  IMAD.MOV.U32 R34, RZ, RZ, R8 ;  /* 0x000000ffff227224 */ /* 0x000fe400078e0008 */
[----:B------:R-:W-:-:S05]  /*0280*/  IMAD.MOV.U32 R35, RZ, RZ, R9 ;  /* 0x000000ffff237224 */ /* 0x000fca00078e0009 */
[----:B---3--:R-:W3:Y:S04]  /*0290*/  LDG.E R8, desc[UR14][R34.64+-0x10] ;  /* 0xfffff00e22087981 */ /* 0x008ee8000c1e1900 */
[----:B------:R-:W3:Y:S04]  /*02a0*/  LDG.E R9, desc[UR14][R34.64+-0xc] ;  /* 0xfffff40e22097981 */ /* 0x000ee8000c1e1900 */
[----:B------:R-:W3:Y:S04]  /*02b0*/  LDG.E R10, desc[UR14][R34.64+-0x8] ;  /* 0xfffff80e220a7981 */ /* 0x000ee8000c1e1900 */
[----:B------:R-:W3:Y:S04]  /*02c0*/  LDG.E R11, desc[UR14][R34.64+-0x4] ;  /* 0xfffffc0e220b7981 */ /* 0x000ee8000c1e1900 */
[----:B0-----:R-:W4:Y:S04]  /*02d0*/  LDG.E R12, desc[UR14][R34.64+-0x20] ;  /* 0xffffe00e220c7981 */ /* 0x001f28000c1e1900 */
[----:B------:R-:W4:Y:S04]  /*02e0*/  LDG.E R13, desc[UR14][R34.64+-0x1c] ;  /* 0xffffe40e220d7981 */ /* 0x000f28000c1e1900 */
[----:B------:R-:W4:Y:S04]  /*02f0*/  LDG.E R14, desc[UR14][R34.64+-0x18] ;  /* 0xffffe80e220e7981 */ /* 0x000f28000c1e1900 */
[----:B------:R-:W4:Y:S04]  /*0300*/  LDG.E R15, desc[UR14][R34.64+-0x14] ;  /* 0xffffec0e220f7981 */ /* 0x000f28000c1e1900 */
[----:B------:R-:W5:Y:S04]  /*0310*/  LDG.E R16, desc[UR14][R34.64] ;  /* 0x0000000e22107981 */ /* 0x000f68000c1e1900 */
[----:B------:R-:W5:Y:S04]  /*0320*/  LDG.E R17, desc[UR14][R34.64+0x4] ;  /* 0x0000040e22117981 */ /* 0x000f68000c1e1900 */
[----:B------:R-:W5:Y:S04]  /*0330*/  LDG.E R18, desc[UR14][R34.64+0x8] ;  /* 0x0000080e22127981 */ /* 0x000f68000c1e1900 */
[----:B------:R-:W5:Y:S04]  /*0340*/  LDG.E R19, desc[UR14][R34.64+0xc] ;  /* 0x00000c0e22137981 */ /* 0x000f68000c1e1900 */
[----:B------:R-:W2:Y:S04]  /*0350*/  LDG.E R20, desc[UR14][R34.64+0x10] ;  /* 0x0000100e22147981 */ /* 0x000ea8000c1e1900 */
[----:B------:R-:W2:Y:S04]  /*0360*/  LDG.E R21, desc[UR14][R34.64+0x14] ;  /* 0x0000140e22157981 */ /* 0x000ea8000c1e1900 */
[----:B------:R-:W2:Y:S04]  /*0370*/  LDG.E R22, desc[UR14][R34.64+0x18] ;  /* 0x0000180e22167981 */ /* 0x000ea8000c1e1900 */
[----:B------:R-:W2:Y:S01]  /*0380*/  LDG.E R23, desc[UR14][R34.64+0x1c] ;  /* 0x00001c0e22177981 */ /* 0x000ea2000c1e1900 */
[----:B------:R-:W-:-:S04]  /*0390*/  UIADD3 UR12, UPT, UPT, UR12, 0x10, URZ ;  /* 0x000000100c0c7890 */ /* 0x000fc8000fffe0ff */
[----:B------:R-:W-:Y:S01]  /*03a0*/  UISETP.NE.AND UP1, UPT, UR12, URZ, UPT ;  /* 0x000000ff0c00728c */ /* 0x000fe2000bf25270 */
[----:B---3--:R0:W-:Y:S02]  /*03b0*/  STS.128 [UR6+-0x10], R8 ;  /* 0xfffff008ff007988 */ /* 0x0081e40008000c06 */
[----:B0-----:R-:W-:Y:S02]  /*03c0*/  IADD3 R8, P0, PT, R34, 0x40, RZ ;  /* 0x0000004022087810 */ /* 0x001fe40007f1e0ff */
[----:B----4-:R0:W-:Y:S03]  /*03d0*/  STS.128 [UR6+-0x20], R12 ;  /* 0xffffe00cff007988 */ /* 0x0101e60008000c06 */
[----:B------:R-:W-:Y:S01]  /*03e0*/  IMAD.X R9, RZ, RZ, R35, P0 ;  /* 0x000000ffff097224 */ /* 0x000fe200000e0623 */
[----:B-----5:R0:W-:Y:S04]  /*03f0*/  STS.128 [UR6], R16 ;  /* 0x00000010ff007988 */ /* 0x0201e80008000c06 */
[----:B--2---:R0:W-:Y:S01]  /*0400*/  STS.128 [UR6+0x10], R20 ;  /* 0x00001014ff007988 */ /* 0x0041e20008000c06 */
[----:B------:R-:W-:Y:S01]  /*0410*/  UIADD3 UR6, UPT, UPT, UR6, 0x40, URZ ;  /* 0x0000004006067890 */ /* 0x000fe2000fffe0ff */
[----:B------:R-:W-:Y:S11]  /*0420*/  BRA.U UP1, `(.L_x_2) ;  /* 0xfffffffd01907547 */ /* 0x000ff6000b83ffff */
.L_x_1:
[----:B------:R-:W-:Y:S05]  /*0430*/  BRA.U !UP0, `(.L_x_0) ;  /* 0x0000000508147547 */ /* 0x000fea000b800000 */
[----:B------:R-:W-:Y:S02]  /*0440*/  UISETP.GE.U32.AND UP1, UPT, UR11, 0x8, UPT ;  /* 0x000000080b00788c */ /* 0x000fe4000bf26070 */
[----:B------:R-:W-:-:S04]  /*0450*/  ULOP3.LUT UR12, UR10, 0x7, URZ, 0xc0, !UPT ;  /* 0x000000070a0c7892 */ /* 0x000fc8000f8ec0ff */
[----:B------:R-:W-:-:S03]  /*0460*/  UISETP.NE.AND UP0, UPT, UR12, URZ, UPT ;  /* 0x000000ff0c00728c */ /* 0x000fc6000bf05270 */
[----:B------:R-:W-:Y:S08]  /*0470*/  BRA.U !UP1, `(.L_x_3) ;  /* 0x0000000109587547 */ /* 0x000ff0000b800000 */
[----:B------:R-:W4:Y:S01]  /*0480*/  LDCU.64 UR8, c[0x0][0x380] ;  /* 0x00007000ff0877ac */ /* 0x000f220008000a00 */
[----:B------:R-:W-:-:S04]  /*0490*/  UIADD3 UR6, UP1, UPT, UR5, UR4, URZ ;  /* 0x0000000405067290 */ /* 0x000fc8000ff3e0ff */
[----:B------:R-:W-:Y:S02]  /*04a0*/  UIADD3.X UR7, UPT, UPT, URZ, URZ, URZ, UP1, !UPT ;  /* 0x000000ffff077290 */ /* 0x000fe40008ffe4ff */
[----:B----4-:R-:W-:-:S04]  /*04b0*/  ULEA UR8, UP1, UR6, UR8, 0x2 ;  /* 0x0000000806087291 */ /* 0x010fc8000f8210ff */
[----:B------:R-:W-:Y:S02]  /*04c0*/  ULEA.HI.X UR7, UR6, UR9, UR7, 0x2, UP1 ;  /* 0x0000000906077291 */ /* 0x000fe400088f1407 */
[----:B0-----:R-:W-:-:S04]  /*04d0*/  IMAD.U32 R16, RZ, RZ, UR8 ;  /* 0x00000008ff107e24 */ /* 0x001fc8000f8e00ff */
[----:B------:R-:W-:-:S05]  /*04e0*/  IMAD.U32 R17, RZ, RZ, UR7 ;  /* 0x00000007ff117e24 */ /* 0x000fca000f8e00ff */
[----:B---3--:R-:W3:Y:S04]  /*04f0*/  LDG.E R8, desc[UR14][R16.64] ;  /* 0x0000000e10087981 */ /* 0x008ee8000c1e1900 */
[----:B------:R-:W3:Y:S04]  /*0500*/  LDG.E R9, desc[UR14][R16.64+0x4] ;  /* 0x0000040e10097981 */ /* 0x000ee8000c1e1900 */
[----:B------:R-:W3:Y:S04]  /*0510*/  LDG.E R10, desc[UR14][R16.64+0x8] ;  /* 0x0000080e100a7981 */ /* 0x000ee8000c1e1900 */
[----:B------:R-:W3:Y:S04]  /*0520*/  LDG.E R11, desc[UR14][R16.64+0xc] ;  /* 0x00000c0e100b7981 */ /* 0x000ee8000c1e1900 */
[----:B------:R-:W4:Y:S04]  /*0530*/  LDG.E R12, desc[UR14][R16.64+0x10] ;  /* 0x0000100e100c7981 */ /* 0x000f28000c1e1900 */
[----:B------:R-:W4:Y:S04]  /*0540*/  LDG.E R13, desc[UR14][R16.64+0x14] ;  /* 0x0000140e100d7981 */ /* 0x000f28000c1e1900 */
[----:B------:R-:W4:Y:S04]  /*0550*/  LDG.E R14, desc[UR14][R16.64+0x18] ;  /* 0x0000180e100e7981 */ /* 0x000f28000c1e1900 */
[----:B------:R-:W4:Y:S01]  /*0560*/  LDG.E R15, desc[UR14][R16.64+0x1c] ;  /* 0x00001c0e100f7981 */ /* 0x000f22000c1e1900 */
[----:B------:R-:W0:Y:S01]  /*0570*/  S2UR UR7, SR_CgaCtaId ;  /* 0x00000000000779c3 */ /* 0x000e220000008800 */
[----:B------:R-:W-:-:S02]  /*0580*/  UMOV UR6, 0x400 ;  /* 0x0000040000067882 */ /* 0x000fc40000000000 */
[----:B0-----:R-:W-:-:S04]  /*0590*/  ULEA UR6, UR7, UR6, 0x18 ;  /* 0x0000000607067291 */ /* 0x001fc8000f8ec0ff */
[----:B------:R-:W-:Y:S02]  /*05a0*/  ULEA UR6, UR4, UR6, 0x2 ;  /* 0x0000000604067291 */ /* 0x000fe4000f8e10ff */
[----:B------:R-:W-:-:S07]  /*05b0*/  UIADD3 UR4, UPT, UPT, UR4, 0x8, URZ ;  /* 0x0000000804047890 */ /* 0x000fce000fffe0ff */
[----:B---3--:R0:W-:Y:S04]  /*05c0*/  STS.128 [UR6], R8 ;  /* 0x00000008ff007988 */ /* 0x0081e80008000c06 */
[----:B----4-:R0:W-:Y:S02]  /*05d0*/  STS.128 [UR6+0x10], R12 ;  /* 0x0000100cff007988 */ /* 0x0101e40008000c06 */
.L_x_3:
        /* <DEDUP_REMOVED lines=15> */
[----:B------:R-:W3:Y:S01]  /*06d0*/  LDG.E R11, desc[UR14][R12.64+0xc] ;  /* 0x00000c0e0c0b7981 */ /* 0x000ee2000c1e1900 */
[----:B------:R-:W0:Y:S01]  /*06e0*/  S2UR UR8, SR_CgaCtaId ;  /* 0x00000000000879c3 */ /* 0x000e220000008800 */
[----:B------:R-:W-:-:S02]  /*06f0*/  UMOV UR7, 0x400 ;  /* 0x0000040000077882 */ /* 0x000fc40000000000 */
[----:B0-----:R-:W-:-:S04]  /*0700*/  ULEA UR7, UR8, UR7, 0x18 ;  /* 0x0000000708077291 */ /* 0x001fc8000f8ec0ff */
[----:B------:R-:W-:Y:S02]  /*0710*/  ULEA UR7, UR4, UR7, 0x2 ;  /* 0x0000000704077291 */ /* 0x000fe4000f8e10ff */
[----:B------:R-:W-:-:S07]  /*0720*/  UIADD3 UR4, UPT, UPT, UR4, 0x4, URZ ;  /* 0x0000000404047890 */ /* 0x000fce000fffe0ff */
[----:B---3--:R4:W-:Y:S05]  /*0730*/  STS.128 [UR7], R8 ;  /* 0x00000008ff007988 */ /* 0x0089ea0008000c07 */
.L_x_4:
[----:B------:R-:W-:Y:S05]  /*0740*/  BRA.U !UP0, `(.L_x_0) ;  /* 0x0000000108507547 */ /* 0x000fea000b800000 */
[----:B------:R-:W5:Y:S01]  /*0750*/  S2UR UR12, SR_CgaCtaId ;  /* 0x00000000000c79c3 */ /* 0x000f620000008800 */
[----:B------:R-:W0:Y:S01]  /*0760*/  LDCU.64 UR16, c[0x0][0x380] ;  /* 0x00007000ff1077ac */ /* 0x000e220008000a00 */
[----:B------:R-:W-:Y:S01]  /*0770*/  UIADD3 UR8, UP0, UPT, UR5, UR4, URZ ;  /* 0x0000000405087290 */ /* 0x000fe2000ff1e0ff */
[----:B------:R-:W-:Y:S01]  /*0780*/  UMOV UR11, 0x400 ;  /* 0x00000400000b7882 */ /* 0x000fe20000000000 */
[----:B------:R-:W-:Y:S02]  /*0790*/  UIADD3 UR6, UPT, UPT, -UR6, URZ, URZ ;  /* 0x000000ff06067290 */ /* 0x000fe4000fffe1ff */
[----:B------:R-:W-:Y:S02]  /*07a0*/  UIADD3.X UR9, UPT, UPT, URZ, URZ, URZ, UP0, !UPT ;  /* 0x000000ffff097290 */ /* 0x000fe400087fe4ff */
[----:B0-----:R-:W-:-:S04]  /*07b0*/  ULEA UR7, UP0, UR8, UR16, 0x2 ;  /* 0x0000001008077291 */ /* 0x001fc8000f8010ff */
[----:B------:R-:W-:Y:S02]  /*07c0*/  ULEA.HI.X UR8, UR8, UR17, UR9, 0x2, UP0 ;  /* 0x0000001108087291 */ /* 0x000fe400080f1409 */
[----:B-----5:R-:W-:-:S04]  /*07d0*/  ULEA UR11, UR12, UR11, 0x18 ;  /* 0x0000000b0c0b7291 */ /* 0x020fc8000f8ec0ff */
[----:B------:R-:W-:-:S12]  /*07e0*/  ULEA UR4, UR4, UR11, 0x2 ;  /* 0x0000000b04047291 */ /* 0x000fd8000f8e10ff */
.L_x_5:
[----:B0---4-:R-:W-:Y:S02]  /*07f0*/  IMAD.U32 R8, RZ, RZ, UR7 ;  /* 0x00000007ff087e24 */ /* 0x011fe4000f8e00ff */
[----:B------:R-:W-:-:S05]  /*0800*/  IMAD.U32 R9, RZ, RZ, UR8 ;  /* 0x00000008ff097e24 */ /* 0x000fca000f8e00ff */
[----:B---3--:R-:W3:Y:S01]  /*0810*/  LDG.E R8, desc[UR14][R8.64] ;  /* 0x0000000e08087981 */ /* 0x008ee2000c1e1900 */
[----:B------:R-:W-:Y:S02]  /*0820*/  UIADD3 UR7, UP0, UPT, UR7, 0x4, URZ ;  /* 0x0000000407077890 */ /* 0x000fe4000ff1e0ff */
[----:B------:R-:W-:Y:S02]  /*0830*/  UIADD3 UR6, UPT, UPT, UR6, 0x1, URZ ;  /* 0x0000000106067890 */ /* 0x000fe4000fffe0ff */
[----:B------:R-:W-:Y:S02]  /*0840*/  UIADD3.X UR8, UPT, UPT, URZ, UR8, URZ, UP0, !UPT ;  /* 0x00000008ff087290 */ /* 0x000fe400087fe4ff */
[----:B------:R-:W-:Y:S01]  /*0850*/  UISETP.NE.AND UP0, UPT, UR6, URZ, UPT ;  /* 0x000000ff0600728c */ /* 0x000fe2000bf05270 */
[----:B---3--:R0:W-:Y:S01]  /*0860*/  STS [UR4], R8 ;  /* 0x00000008ff007988 */ /* 0x0081e20008000804 */
[----:B------:R-:W-:-:S07]  /*0870*/  UIADD3 UR4, UPT, UPT, UR4, 0x4, URZ ;  /* 0x0000000404047890 */ /* 0x000fce000fffe0ff */
[----:B------:R-:W-:Y:S05]  /*0880*/  BRA.U UP0, `(.L_x_5) ;  /* 0xfffffffd00d87547 */ /* 0x000fea000b83ffff */
.L_x_0:
[----:B0---4-:R-:W-:Y:S01]  /*0890*/  I2FP.F32.S32 R8, UR10 ;  /* 0x0000000a00087c45 */ /* 0x011fe20008201400 */
[----:B------:R-:W0:Y:S01]  /*08a0*/  S2UR UR6, SR_CgaCtaId ;  /* 0x00000000000679c3 */ /* 0x000e220000008800 */
[----:B------:R-:W4:Y:S01]  /*08b0*/  LDCU UR9, c[0x0][0x3a4] ;  /* 0x00007480ff0977ac */ /* 0x000f220008000800 */
[----:B------:R-:W-:-:S06]  /*08c0*/  IMAD.MOV.U32 R13, RZ, RZ, -0x800001 ;  /* 0xff7fffffff0d7424 */ /* 0x000fcc00078e00ff */
[----:B------:R-:W-:Y:S01]  /*08d0*/  BAR.SYNC.DEFER_BLOCKING 0x0 ;  /* 0x0000000000007b1d */ /* 0x000fe20000010000 */
[----:B------:R-:W-:-:S05]  /*08e0*/  FSETP.GEU.AND P0, PT, |R8|, 1.175494350822287508e-38, PT ;  /* 0x008000000800780b */ /* 0x000fca0003f0e200 */
[----:B------:R-:W-:-:S08]  /*08f0*/  UMOV UR4, 0x400 ;  /* 0x0000040000047882 */ /* 0x000fd00000000000 */
[----:B------:R-:W-:Y:S01]  /*0900*/  @!P0 FMUL R8, R8, 16777216 ;  /* 0x4b80000008088820 */ /* 0x000fe20000400000 */
[----:B----4-:R-:W-:-:S03]  /*0910*/  UISETP.GE.AND UP0, UPT, UR9, 0x1, UPT ;  /* 0x000000010900788c */ /* 0x010fc6000bf06270 */
[----:B------:R-:W4:Y:S01]  /*0920*/  MUFU.RSQ R10, R8 ;  /* 0x00000008000a7308 */ /* 0x000f220000001400 */
[----:B0-----:R-:W-:-:S04]  /*0930*/  ULEA UR7, UR6, UR4, 0x18 ;  /* 0x0000000406077291 */ /* 0x001fc8000f8ec0ff */
[----:B------:R-:W-:-:S06]  /*0940*/  ULEA UR6, UR10, UR7, 0x2 ;  /* 0x000000070a067291 */ /* 0x000fcc000f8e10ff */
[----:B-1----:R-:W-:Y:S01]  /*0950*/  LEA R11, R33, UR6, 0x2 ;  /* 0x00000006210b7c11 */ /* 0x002fe2000f8e10ff */
[----:B----4-:R-:W-:Y:S01]  /*0960*/  @!P0 FMUL R10, R10, 4096 ;  /* 0x458000000a0a8820 */ /* 0x010fe20000400000 */
[----:B------:R-:W-:Y:S06]  /*0970*/  BRA.U !UP0, `(.L_x_6) ;  /* 0x0000000108c07547 */ /* 0x000fec000b800000 */
[----:B------:R-:W-:Y:S01]  /*0980*/  IMAD.MOV.U32 R13, RZ, RZ, -0x800001 ;  /* 0xff7fffffff0d7424 */ /* 0x000fe200078e00ff */
[----:B------:R-:W-:-:S06]  /*0990*/  UMOV UR4, URZ ;  /* 0x000000ff00047c82 */ /* 0x000fcc0008000000 */
.L_x_12:
[----:B------:R-:W0:Y:S01]  /*09a0*/  LDC R18, c[0x0][0x3a8] ;  /* 0x0000ea00ff127b82 */ /* 0x000e220000000800 */
[----:B------:R-:W1:Y:S01]  /*09b0*/  LDCU.64 UR8, c[0x0][0x388] ;  /* 0x00007100ff0877ac */ /* 0x000e620008000a00 */
[----:B------:R-:W-:Y:S01]  /*09c0*/  BSSY.RECONVERGENT B0, `(.L_x_7) ;  /* 0x0000013000007945 */ /* 0x000fe20003800200 */
[----:B------:R-:W-:Y:S01]  /*09d0*/  HFMA2 R12, -RZ, RZ, 0, 0 ;  /* 0x00000000ff0c7431 */ /* 0x000fe200000001ff */
[----:B0-----:R-:W-:-:S13]  /*09e0*/  ISETP.GE.U32.AND P0, PT, R33, R18, PT ;  /* 0x000000122100720c */ /* 0x001fda0003f06070 */
[----:B-1----:R-:W-:Y:S05]  /*09f0*/  @P0 BRA `(.L_x_8) ;  /* 0x00000000003c0947 */ /* 0x002fea0003800000 */
[----:B------:R-:W-:Y:S02]  /*0a00*/  IMAD R17, R18, UR4, RZ ;  /* 0x0000000412117c24 */ /* 0x000fe4000f8e02ff */
[----:B------:R-:W-:Y:S02]  /*0a10*/  IMAD.MOV.U32 R12, RZ, RZ, RZ ;  /* 0x000000ffff0c7224 */ /* 0x000fe400078e00ff */
[----:B------:R-:W-:Y:S01]  /*0a20*/  IMAD.MOV.U32 R14, RZ, RZ, R33 ;  /* 0x000000ffff0e7224 */ /* 0x000fe200078e0021 */
[----:B------:R-:W-:-:S07]  /*0a30*/  SHF.R.S32.HI R19, RZ, 0x1f, R17 ;  /* 0x0000001fff137819 */ /* 0x000fce0000011411 */
.L_x_9:
[----:B------:R-:W-:-:S05]  /*0a40*/  IADD3 R9, P0, PT, R17, R14, RZ ;  /* 0x0000000e11097210 */ /* 0x000fca0007f1e0ff */
[----:B------:R-:W-:Y:S01]  /*0a50*/  IMAD.X R16, RZ, RZ, R19, P0 ;  /* 0x000000ffff107224 */ /* 0x000fe200000e0613 */
[----:B------:R-:W-:-:S04]  /*0a60*/  LEA R8, P0, R9, UR8, 0x2 ;  /* 0x0000000809087c11 */ /* 0x000fc8000f8010ff */
[----:B------:R-:W-:-:S05]  /*0a70*/  LEA.HI.X R9, R9, UR9, R16, 0x2, P0 ;  /* 0x0000000909097c11 */ /* 0x000fca00080f1410 */
[----:B---3--:R-:W3:Y:S01]  /*0a80*/  LDG.E R8, desc[UR14][R8.64] ;  /* 0x0000000e08087981 */ /* 0x008ee2000c1e1900 */
[C---:B------:R-:W-:Y:S01]  /*0a90*/  LEA R15, R14.reuse, UR7, 0x2 ;  /* 0x000000070e0f7c11 */ /* 0x040fe2000f8e10ff */
[----:B--2---:R-:W-:-:S05]  /*0aa0*/  VIADD R14, R14, UR18 ;  /* 0x000000120e0e7c36 */ /* 0x004fca0008000000 */
[----:B------:R-:W3:Y:S01]  /*0ab0*/  LDS R15, [R15] ;  /* 0x000000000f0f7984 */ /* 0x000ee20000000800 */
[----:B------:R-:W-:Y:S01]  /*0ac0*/  ISETP.GE.U32.AND P0, PT, R14, R18, PT ;  /* 0x000000120e00720c */ /* 0x000fe20003f06070 */
[----:B---3--:R-:W-:-:S12]  /*0ad0*/  FFMA R12, R15, R8, R12 ;  /* 0x000000080f0c7223 */ /* 0x008fd8000000000c */
[----:B------:R-:W-:Y:S05]  /*0ae0*/  @!P0 BRA `(.L_x_9) ;  /* 0xfffffffc00d48947 */ /* 0x000fea000383ffff */
.L_x_8:
[----:B--23--:R-:W-:Y:S05]  /*0af0*/  BSYNC.RECONVERGENT B0 ;  /* 0x0000000000007941 */ /* 0x00cfea0003800200 */
.L_x_7:
[----:B------:R0:W-:Y:S01]  /*0b00*/  STS [R11], R12 ;  /* 0x0000000c0b007388 */ /* 0x0001e20000000800 */
[----:B------:R-:W-:Y:S01]  /*0b10*/  UISETP.GE.U32.AND UP0, UPT, UR18, 0x2, UPT ;  /* 0x000000021200788c */ /* 0x000fe2000bf06070 */
[----:B------:R-:W-:Y:S08]  /*0b20*/  BAR.SYNC.DEFER_BLOCKING 0x0 ;  /* 0x0000000000007b1d */ /* 0x000ff00000010000 */
[----:B0-----:R-:W-:Y:S05]  /*0b30*/  BRA.U !UP0, `(.L_x_10) ;  /* 0x0000000108307547 */ /* 0x001fea000b800000 */
[----:B------:R-:W-:-:S07]  /*0b40*/  IMAD.U32 R8, RZ, RZ, UR18 ;  /* 0x00000012ff087e24 */ /* 0x000fce000f8e00ff */
.L_x_11:
[----:B------:R-:W-:-:S04]  /*0b50*/  SHF.R.U32.HI R14, RZ, 0x1, R8 ;  /* 0x00000001ff0e7819 */ /* 0x000fc80000011608 */
[----:B------:R-:W-:-:S13]  /*0b60*/  ISETP.GE.U32.AND P0, PT, R33, R14, PT ;  /* 0x0000000e2100720c */ /* 0x000fda0003f06070 */
[----:B------:R-:W-:Y:S01]  /*0b70*/  @!P0 IMAD R9, R14, 0x4, R11 ;  /* 0x000000040e098824 */ /* 0x000fe200078e020b */
[----:B------:R-:W-:Y:S05]  /*0b80*/  @!P0 LDS R12, [R11] ;  /* 0x000000000b0c8984 */ /* 0x000fea0000000800 */
[----:B------:R-:W0:Y:S02]  /*0b90*/  @!P0 LDS R9, [R9] ;  /* 0x0000000009098984 */ /* 0x000e240000000800 */
[----:B0-----:R-:W-:-:S05]  /*0ba0*/  @!P0 FADD R12, R9, R12 ;  /* 0x0000000c090c8221 */ /* 0x001fca0000000000 */
[----:B------:R0:W-:Y:S01]  /*0bb0*/  @!P0 STS [R11], R12 ;  /* 0x0000000c0b008388 */ /* 0x0001e20000000800 */
[----:B------:R-:W-:Y:S01]  /*0bc0*/  BAR.SYNC.DEFER_BLOCKING 0x0 ;  /* 0x0000000000007b1d */ /* 0x000fe20000010000 */
[----:B------:R-:W-:Y:S01]  /*0bd0*/  ISETP.GT.U32.AND P0, PT, R8, 0x3, PT ;  /* 0x000000030800780c */ /* 0x000fe20003f04070 */
[----:B------:R-:W-:-:S12]  /*0be0*/  IMAD.MOV.U32 R8, RZ, RZ, R14 ;  /* 0x000000ffff087224 */ /* 0x000fd800078e000e */
[----:B0-----:R-:W-:Y:S05]  /*0bf0*/  @P0 BRA `(.L_x_11) ;  /* 0xfffffffc00d40947 */ /* 0x001fea000383ffff */
.L_x_10:
[----:B------:R-:W-:Y:S01]  /*0c00*/  ISETP.NE.AND P0, PT, R33, RZ, PT ;  /* 0x000000ff2100720c */ /* 0x000fe20003f05270 */
[----:B------:R-:W0:Y:S01]  /*0c10*/  LDCU UR9, c[0x0][0x3a4] ;  /* 0x00007480ff0977ac */ /* 0x000e220008000800 */
[----:B------:R-:W-:-:S11]  /*0c20*/  UIADD3 UR4, UPT, UPT, UR4, 0x1, URZ ;  /* 0x0000000104047890 */ /* 0x000fd6000fffe0ff */
[----:B------:R-:W1:Y:S01]  /*0c30*/  @!P0 LDS R9, [UR6] ;  /* 0x00000006ff098984 */ /* 0x000e620008000800 */
[----:B0-----:R-:W-:Y:S01]  /*0c40*/  UISETP.NE.AND UP0, UPT, UR4, UR9, UPT ;  /* 0x000000090400728c */ /* 0x001fe2000bf05270 */
[----:B-1----:R-:W-:-:S05]  /*0c50*/  @!P0 FMUL R8, R9, R10 ;  /* 0x0000000a09088220 */ /* 0x002fca0000400000 */
[----:B------:R-:W-:-:S03]  /*0c60*/  @!P0 FMNMX R13, R13, R8, !PT ;  /* 0x000000080d0d8209 */ /* 0x000fc60007800000 */
[----:B------:R-:W-:Y:S05]  /*0c70*/  BRA.U UP0, `(.L_x_12) ;  /* 0xfffffffd00487547 */ /* 0x000fea000b83ffff */
.L_x_6:
[----:B------:R-:W-:Y:S01]  /*0c80*/  ISETP.NE.AND P0, PT, R33, RZ, PT ;  /* 0x000000ff2100720c */ /* 0x000fe20003f05270 */
[----:B--2---:R-:W-:Y:S01]  /*0c90*/  ULEA UR8, UR18, UR6, 0x2 ;  /* 0x0000000612087291 */ /* 0x004fe2000f8e10ff */
[----:B------:R-:W-:Y:S01]  /*0ca0*/  IMAD.MOV.U32 R12, RZ, RZ, RZ ;  /* 0x000000ffff0c7224 */ /* 0x000fe200078e00ff */
[----:B------:R-:W-:-:S10]  /*0cb0*/  UISETP.GE.AND UP0, UPT, UR9, 0x1, UPT ;  /* 0x000000010900788c */ /* 0x000fd4000bf06270 */
[----:B------:R0:W-:Y:S01]  /*0cc0*/  @!P0 STS [UR8], R13 ;  /* 0x0000000dff008988 */ /* 0x0001e20008000808 */
[----:B------:R-:W-:Y:S06]  /*0cd0*/  BAR.SYNC.DEFER_BLOCKING 0x0 ;  /* 0x0000000000007b1d */ /* 0x000fec0000010000 */
[----:B------:R-:W-:Y:S05]  /*0ce0*/  BRA.U !UP0, `(.L_x_13) ;  /* 0x0000000908a07547 */ /* 0x000fea000b800000 */
[----:B0-----:R-:W0:Y:S01]  /*0cf0*/  LDS R13, [UR8] ;  /* 0x00000008ff0d7984 */ /* 0x001e220008000800 */
[----:B------:R-:W-:Y:S01]  /*0d00*/  IMAD.MOV.U32 R12, RZ, RZ, RZ ;  /* 0x000000ffff0c7224 */ /* 0x000fe200078e00ff */
[----:B------:R-:W-:-:S06]  /*0d10*/  UMOV UR4, URZ ;  /* 0x000000ff00047c82 */ /* 0x000fcc0008000000 */
.L_x_24:
[----:B------:R-:W1:Y:S01]  /*0d20*/  LDCU UR10, c[0x0][0x3a8] ;  /* 0x00007500ff0a77ac */ /* 0x000e620008000800 */
[----:B------:R-:W-:Y:S01]  /*0d30*/  BSSY.RECONVERGENT B0, `(.L_x_14) ;  /* 0x0000019000007945 */ /* 0x000fe20003800200 */
[C---:B------:R-:W-:Y:S01]  /*0d40*/  ISETP.NE.AND P1, PT, R33.reuse, RZ, PT ;  /* 0x000000ff2100720c */ /* 0x040fe20003f25270 */
[----:B------:R-:W-:Y:S01]  /*0d50*/  IMAD.MOV.U32 R14, RZ, RZ, RZ ;  /* 0x000000ffff0e7224 */ /* 0x000fe200078e00ff */
[----:B------:R-:W2:Y:S01]  /*0d60*/  LDCU UR11, c[0x0][0x3a4] ;  /* 0x00007480ff0b77ac */ /* 0x000ea20008000800 */
[----:B------:R-:W4:Y:S01]  /*0d70*/  LDCU UR13, c[0x0][0x3a8] ;  /* 0x00007500ff0d77ac */ /* 0x000f220008000800 */
[----:B0-----:R-:W0:Y:S01]  /*0d80*/  LDCU.64 UR16, c[0x0][0x388] ;  /* 0x00007100ff1077ac */ /* 0x001e220008000a00 */
[----:B-1----:R-:W-:Y:S01]  /*0d90*/  ISETP.GE.U32.AND P0, PT, R33, UR10, PT ;  /* 0x0000000a21007c0c */ /* 0x002fe2000bf06070 */
[----:B------:R-:W-:Y:S02]  /*0da0*/  UIMAD UR9, UR4, UR10, URZ ;  /* 0x0000000a040972a4 */ /* 0x000fe4000f8e02ff */
[----:B------:R-:W-:-:S02]  /*0db0*/  UIADD3 UR4, UPT, UPT, UR4, 0x1, URZ ;  /* 0x0000000104047890 */ /* 0x000fc4000fffe0ff */
[----:B------:R-:W-:Y:S02]  /*0dc0*/  USHF.R.S32.HI UR12, URZ, 0x1f, UR9 ;  /* 0x0000001fff0c7899 */ /* 0x000fe40008011409 */
[----:B--2---:R-:W-:-:S06]  /*0dd0*/  UISETP.NE.AND UP0, UPT, UR4, UR11, UPT ;  /* 0x0000000b0400728c */ /* 0x004fcc000bf05270 */
[----:B----4-:R-:W-:Y:S05]  /*0de0*/  @P0 BRA `(.L_x_15) ;  /* 0x0000000000340947 */ /* 0x010fea0003800000 */
[----:B------:R-:W-:Y:S02]  /*0df0*/  IMAD.MOV.U32 R14, RZ, RZ, RZ ;  /* 0x000000ffff0e7224 */ /* 0x000fe400078e00ff */
[----:B------:R-:W-:-:S07]  /*0e00*/  IMAD.MOV.U32 R15, RZ, RZ, R33 ;  /* 0x000000ffff0f7224 */ /* 0x000fce00078e0021 */
.L_x_16:
[----:B------:R-:W-:-:S05]  /*0e10*/  IADD3 R9, P0, PT, R15, UR9, RZ ;  /* 0x000000090f097c10 */ /* 0x000fca000ff1e0ff */
[----:B------:R-:W-:Y:S01]  /*0e20*/  IMAD.X R16, RZ, RZ, UR12, P0 ;  /* 0x0000000cff107e24 */ /* 0x000fe200080e06ff */
[----:B0-----:R-:W-:-:S04]  /*0e30*/  LEA R8, P0, R9, UR16, 0x2 ;  /* 0x0000001009087c11 */ /* 0x001fc8000f8010ff */
[----:B------:R-:W-:-:S05]  /*0e40*/  LEA.HI.X R9, R9, UR17, R16, 0x2, P0 ;  /* 0x0000001109097c11 */ /* 0x000fca00080f1410 */
[----:B---3--:R-:W2:Y:S01]  /*0e50*/  LDG.E R8, desc[UR14][R8.64] ;  /* 0x0000000e08087981 */ /* 0x008ea2000c1e1900 */
[C---:B------:R-:W-:Y:S02]  /*0e60*/  LEA R16, R15.reuse, UR7, 0x2 ;  /* 0x000000070f107c11 */ /* 0x040fe4000f8e10ff */
[----:B------:R-:W-:-:S03]  /*0e70*/  IADD3 R15, PT, PT, R15, UR18, RZ ;  /* 0x000000120f0f7c10 */ /* 0x000fc6000fffe0ff */
[----:B------:R-:W2:Y:S01]  /*0e80*/  LDS R17, [R16] ;  /* 0x0000000010117984 */ /* 0x000ea20000000800 */
[----:B------:R-:W-:Y:S01]  /*0e90*/  ISETP.GE.U32.AND P0, PT, R15, UR10, PT ;  /* 0x0000000a0f007c0c */ /* 0x000fe2000bf06070 */
[----:B--2---:R-:W-:-:S12]  /*0ea0*/  FFMA R14, R17, R8, R14 ;  /* 0x00000008110e7223 */ /* 0x004fd8000000000e */
[----:B------:R-:W-:Y:S05]  /*0eb0*/  @!P0 BRA `(.L_x_16) ;  /* 0xfffffffc00d48947 */ /* 0x000fea000383ffff */
.L_x_15:
[----:B0--3--:R-:W-:Y:S05]  /*0ec0*/  BSYNC.RECONVERGENT B0 ;  /* 0x0000000000007941 */ /* 0x009fea0003800200 */
.L_x_14:
[----:B------:R0:W-:Y:S01]  /*0ed0*/  STS [R11], R14 ;  /* 0x0000000e0b007388 */ /* 0x0001e20000000800 */
[----:B------:R-:W-:Y:S01]  /*0ee0*/  UISETP.GE.U32.AND UP1, UPT, UR18, 0x2, UPT ;  /* 0x000000021200788c */ /* 0x000fe2000bf26070 */
[----:B------:R-:W-:Y:S08]  /*0ef0*/  BAR.SYNC.DEFER_BLOCKING 0x0 ;  /* 0x0000000000007b1d */ /* 0x000ff00000010000 */
[----:B0-----:R-:W-:Y:S05]  /*0f00*/  BRA.U !UP1, `(.L_x_17) ;  /* 0x0000000109307547 */ /* 0x001fea000b800000 */
[----:B------:R-:W-:-:S07]  /*0f10*/  IMAD.U32 R8, RZ, RZ, UR18 ;  /* 0x00000012ff087e24 */ /* 0x000fce000f8e00ff */
.L_x_18:
        /* <DEDUP_REMOVED lines=11> */
.L_x_17:
[----:B------:R-:W-:Y:S04]  /*0fd0*/  BSSY.RECONVERGENT B0, `(.L_x_19) ;  /* 0x0000010000007945 */ /* 0x000fe80003800200 */
[----:B------:R-:W-:Y:S05]  /*0fe0*/  @P1 BRA `(.L_x_20) ;  /* 0x0000000000381947 */ /* 0x000fea0003800000 */
[----:B------:R-:W0:Y:S01]  /*0ff0*/  LDS R8, [UR6] ;  /* 0x00000006ff087984 */ /* 0x000e220008000800 */
[----:B------:R-:W-:Y:S02]  /*1000*/  IMAD.MOV.U32 R9, RZ, RZ, 0x3bbb989d ;  /* 0x3bbb989dff097424 */ /* 0x000fe400078e00ff */
[----:B------:R-:W-:Y:S02]  /*1010*/  IMAD.MOV.U32 R14, RZ, RZ, 0x437c0000 ;  /* 0x437c0000ff0e7424 */ /* 0x000fe400078e00ff */
[----:B0-----:R-:W-:-:S04]  /*1020*/  FFMA R8, R8, R10, -R13 ;  /* 0x0000000a08087223 */ /* 0x001fc8000000080d */
[----:B------:R-:W-:-:S04]  /*1030*/  FFMA.SAT R9, R8, R9, 0.5 ;  /* 0x3f00000008097423 */ /* 0x000fc80000002009 */
[----:B------:R-:W-:-:S04]  /*1040*/  FFMA.RM R9, R9, R14, 12582913 ;  /* 0x4b40000109097423 */ /* 0x000fc8000000400e */
[C---:B------:R-:W-:Y:S01]  /*1050*/  FADD R15, R9.reuse, -12583039 ;  /* 0xcb40007f090f7421 */ /* 0x040fe20000000000 */
[----:B------:R-:W-:-:S03]  /*1060*/  IMAD.SHL.U32 R9, R9, 0x800000, RZ ;  /* 0x0080000009097824 */ /* 0x000fc600078e00ff */
[----:B------:R-:W-:-:S04]  /*1070*/  FFMA R15, R8, 1.4426950216293334961, -R15 ;  /* 0x3fb8aa3b080f7823 */ /* 0x000fc8000000080f */
[----:B------:R-:W-:-:S04]  /*1080*/  FFMA R15, R8, 1.925963033500011079e-08, R15 ;  /* 0x32a57060080f7823 */ /* 0x000fc8000000000f */
[----:B------:R-:W0:Y:S02]  /*1090*/  MUFU.EX2 R8, R15 ;  /* 0x0000000f00087308 */ /* 0x000e240000000800 */
[----:B0-----:R-:W-:-:S04]  /*10a0*/  FMUL R9, R9, R8 ;  /* 0x0000000809097220 */ /* 0x001fc80000400000 */
[----:B------:R-:W-:Y:S01]  /*10b0*/  FADD R12, R12, R9 ;  /* 0x000000090c0c7221 */ /* 0x000fe20000000000 */
[----:B------:R0:W-:Y:S06]  /*10c0*/  STS [UR8+0x4], R9 ;  /* 0x00000409ff007988 */ /* 0x0001ec0008000808 */
.L_x_20:
[----:B------:R-:W-:Y:S05]  /*10d0*/  BSYNC.RECONVERGENT B0 ;  /* 0x0000000000007941 */ /* 0x000fea0003800200 */
.L_x_19:
[----:B------:R-:W-:Y:S01]  /*10e0*/  BAR.SYNC.DEFER_BLOCKING 0x0 ;  /* 0x0000000000007b1d */ /* 0x000fe20000010000 */
[----:B------:R-:W-:-:S05]  /*10f0*/  ISETP.GE.AND P0, PT, R33, UR13, PT ;  /* 0x0000000d21007c0c */ /* 0x000fca000bf06270 */
[----:B------:R-:W1:Y:S01]  /*1100*/  LDCU.64 UR10, c[0x0][0x390] ;  /* 0x00007200ff0a77ac */ /* 0x000e620008000a00 */
[----:B------:R-:W-:Y:S07]  /*1110*/  BSSY.RECONVERGENT B0, `(.L_x_21) ;  /* 0x0000064000007945 */ /* 0x000fee0003800200 */
[----:B------:R-:W-:Y:S05]  /*1120*/  @P0 BRA `(.L_x_22) ;  /* 0x0000000400880947 */ /* 0x000fea0003800000 */
[----:B------:R-:W2:Y:S01]  /*1130*/  I2F.U32.RP R16, UR18 ;  /* 0x0000001200107d06 */ /* 0x000ea20008209000 */
[----:B------:R-:W3:Y:S01]  /*1140*/  LDS R14, [UR8+0x4] ;  /* 0x00000408ff0e7984 */ /* 0x000ee20008000800 */
[----:B------:R-:W-:Y:S01]  /*1150*/  ISETP.NE.U32.AND P0, PT, RZ, UR18, PT ;  /* 0x00000012ff007c0c */ /* 0x000fe2000bf05070 */
[----:B------:R-:W-:-:S05]  /*1160*/  IMAD.MOV.U32 R18, RZ, RZ, R33 ;  /* 0x000000ffff127224 */ /* 0x000fca00078e0021 */
[----:B--2---:R-:W2:Y:S02]  /*1170*/  MUFU.RCP R16, R16 ;  /* 0x0000001000107308 */ /* 0x004ea40000001000 */
[----:B--2---:R-:W-:Y:S01]  /*1180*/  VIADD R8, R16, 0xffffffe ;  /* 0x0ffffffe10087836 */ /* 0x004fe20000000000 */
[----:B------:R-:W-:Y:S02]  /*1190*/  P2R R16, PR, RZ, 0x1 ;  /* 0x00000001ff107803 */ /* 0x000fe40000000000 */
[----:B------:R-:W-:-:S03]  /*11a0*/  LOP3.LUT R16, RZ, UR18, RZ, 0x33, !PT ;  /* 0x00000012ff107c12 */ /* 0x000fc6000f8e33ff */
[----:B0-----:R0:W2:Y:S02]  /*11b0*/  F2I.FTZ.U32.TRUNC.NTZ R9, R8 ;  /* 0x0000000800097305 */ /* 0x0010a4000021f000 */
[----:B0-----:R-:W-:Y:S02]  /*11c0*/  IMAD.MOV.U32 R8, RZ, RZ, RZ ;  /* 0x000000ffff087224 */ /* 0x001fe400078e00ff */
[----:B--2---:R-:W-:-:S04]  /*11d0*/  IMAD.MOV R15, RZ, RZ, -R9 ;  /* 0x000000ffff0f7224 */ /* 0x004fc800078e0a09 */
[----:B------:R-:W-:-:S04]  /*11e0*/  IMAD R15, R15, UR18, RZ ;  /* 0x000000120f0f7c24 */ /* 0x000fc8000f8e02ff */
[----:B---3--:R-:W-:-:S07]  /*11f0*/  IMAD.HI.U32 R15, R9, R15, R8 ;  /* 0x0000000f090f7227 */ /* 0x008fce00078e0008 */
.L_x_23:
[----:B------:R-:W-:-:S04]  /*1200*/  IADD3 R9, P0, PT, R18, UR9, RZ ;  /* 0x0000000912097c10 */ /* 0x000fc8000ff1e0ff */
[----:B------:R-:W-:Y:S02]  /*1210*/  LEA.HI.X.SX32 R20, R18, UR12, 0x1, P0 ;  /* 0x0000000c12147c11 */ /* 0x000fe400080f0eff */
[----:B-1----:R-:W-:-:S04]  /*1220*/  LEA R8, P0, R9, UR10, 0x2 ;  /* 0x0000000a09087c11 */ /* 0x002fc8000f8010ff */
[----:B------:R-:W-:-:S06]  /*1230*/  LEA.HI.X R9, R9, UR11, R20, 0x2, P0 ;  /* 0x0000000b09097c11 */ /* 0x000fcc00080f1414 */
[----:B------:R0:W2:Y:S01]  /*1240*/  LDG.E R9, desc[UR14][R8.64] ;  /* 0x0000000e08097981 */ /* 0x0000a2000c1e1900 */
[----:B------:R-:W-:Y:S01]  /*1250*/  IMAD.HI.U32 R17, R15, R18, RZ ;  /* 0x000000120f117227 */ /* 0x000fe200078e00ff */
[----:B------:R-:W-:-:S03]  /*1260*/  ISETP.NE.U32.AND P2, PT, RZ, UR18, PT ;  /* 0x00000012ff007c0c */ /* 0x000fc6000bf45070 */
[----:B------:R-:W-:-:S04]  /*1270*/  IMAD.MOV R19, RZ, RZ, -R17 ;  /* 0x000000ffff137224 */ /* 0x000fc800078e0a11 */
[----:B------:R-:W-:Y:S01]  /*1280*/  IMAD R19, R19, UR18, R18 ;  /* 0x0000001213137c24 */ /* 0x000fe2000f8e0212 */
[----:B------:R-:W-:-:S04]  /*1290*/  IADD3 R18, PT, PT, R18, UR18, RZ ;  /* 0x0000001212127c10 */ /* 0x000fc8000fffe0ff */
[----:B------:R-:W-:-:S13]  /*12a0*/  ISETP.GE.U32.AND P0, PT, R19, UR18, PT ;  /* 0x0000001213007c0c */ /* 0x000fda000bf06070 */
[----:B------:R-:W-:Y:S02]  /*12b0*/  @P0 VIADD R19, R19, -UR18 ;  /* 0x8000001213130c36 */ /* 0x000fe40008000000 */
[----:B------:R-:W-:-:S03]  /*12c0*/  @P0 VIADD R17, R17, 0x1 ;  /* 0x0000000111110836 */ /* 0x000fc60000000000 */
[----:B------:R-:W-:-:S13]  /*12d0*/  ISETP.GE.U32.AND P1, PT, R19, UR18, PT ;  /* 0x0000001213007c0c */ /* 0x000fda000bf26070 */
[----:B------:R-:W-:-:S04]  /*12e0*/  @P1 IADD3 R17, PT, PT, R17, 0x1, RZ ;  /* 0x0000000111111810 */ /* 0x000fc80007ffe0ff */
[----:B------:R-:W-:-:S05]  /*12f0*/  SEL R17, R16, R17, !P2 ;  /* 0x0000001110117207 */ /* 0x000fca0005000000 */
[----:B------:R-:W-:-:S05]  /*1300*/  IMAD.SHL.U32 R17, R17, 0x4, RZ ;  /* 0x0000000411117824 */ /* 0x000fca00078e00ff */
[C---:B------:R-:W-:Y:S02]  /*1310*/  ISETP.EQ.AND P1, PT, R17.reuse, RZ, PT ;  /* 0x000000ff1100720c */ /* 0x040fe40003f22270 */
[C---:B------:R-:W-:Y:S02]  /*1320*/  ISETP.EQ.AND P0, PT, R17.reuse, 0x4, PT ;  /* 0x000000041100780c */ /* 0x040fe40003f02270 */
[C---:B------:R-:W-:Y:S02]  /*1330*/  ISETP.EQ.AND P3, PT, R17.reuse, 0x8, PT ;  /* 0x000000081100780c */ /* 0x040fe40003f62270 */
[C---:B------:R-:W-:Y:S02]  /*1340*/  ISETP.EQ.AND P2, PT, R17.reuse, 0xc, PT ;  /* 0x0000000c1100780c */ /* 0x040fe40003f42270 */
[C---:B------:R-:W-:Y:S02]  /*1350*/  ISETP.EQ.AND P4, PT, R17.reuse, 0x34, PT ;  /* 0x000000341100780c */ /* 0x040fe40003f82270 */
[----:B------:R-:W-:-:S02]  /*1360*/  ISETP.EQ.AND P5, PT, R17, 0x38, PT ;  /* 0x000000381100780c */ /* 0x000fc40003fa2270 */
[C---:B------:R-:W-:Y:S01]  /*1370*/  ISETP.EQ.AND P6, PT, R17.reuse, 0x3c, PT ;  /* 0x0000003c1100780c */ /* 0x040fe20003fc2270 */
[----:B------:R-:W-:Y:S01]  /*1380*/  @P1 IMAD.MOV.U32 R19, RZ, RZ, R32 ;  /* 0x000000ffff131224 */ /* 0x000fe200078e0020 */
[C---:B------:R-:W-:Y:S01]  /*1390*/  ISETP.EQ.AND P1, PT, R17.reuse, 0x10, PT ;  /* 0x000000101100780c */ /* 0x040fe20003f22270 */
[----:B------:R-:W-:Y:S01]  /*13a0*/  @P0 IMAD.MOV.U32 R19, RZ, RZ, R31 ;  /* 0x000000ffff130224 */ /* 0x000fe200078e001f */
[C---:B------:R-:W-:Y:S01]  /*13b0*/  ISETP.EQ.AND P0, PT, R17.reuse, 0x14, PT ;  /* 0x000000141100780c */ /* 0x040fe20003f02270 */
[----:B------:R-:W-:Y:S01]  /*13c0*/  @P3 IMAD.MOV.U32 R19, RZ, RZ, R30 ;  /* 0x000000ffff133224 */ /* 0x000fe200078e001e */
[C---:B------:R-:W-:Y:S01]  /*13d0*/  ISETP.EQ.AND P3, PT, R17.reuse, 0x30, PT ;  /* 0x000000301100780c */ /* 0x040fe20003f62270 */
[----:B------:R-:W-:Y:S01]  /*13e0*/  @P2 IMAD.MOV.U32 R19, RZ, RZ, R29 ;  /* 0x000000ffff132224 */ /* 0x000fe200078e001d */
[----:B------:R-:W-:Y:S02]  /*13f0*/  ISETP.EQ.AND P2, PT, R17, 0x2c, PT ;  /* 0x0000002c1100780c */ /* 0x000fe40003f42270 */
[----:B0-----:R-:W-:-:S02]  /*1400*/  P2R R8, PR, RZ, 0x8 ;  /* 0x00000008ff087803 */ /* 0x001fc40000000000 */
[----:B------:R-:W-:-:S03]  /*1410*/  P2R R20, PR, RZ, 0x4 ;  /* 0x00000004ff147803 */ /* 0x000fc60000000000 */
[----:B------:R-:W-:Y:S01]  /*1420*/  @P1 IMAD.MOV.U32 R19, RZ, RZ, R28 ;  /* 0x000000ffff131224 */ /* 0x000fe200078e001c */
[C---:B------:R-:W-:Y:S01]  /*1430*/  ISETP.EQ.AND P1, PT, R17.reuse, 0x28, PT ;  /* 0x000000281100780c */ /* 0x040fe20003f22270 */
[----:B------:R-:W-:Y:S01]  /*1440*/  @P0 IMAD.MOV.U32 R19, RZ, RZ, R27 ;  /* 0x000000ffff130224 */ /* 0x000fe200078e001b */
[----:B------:R-:W-:Y:S02]  /*1450*/  ISETP.EQ.AND P0, PT, R17, 0x18, PT ;  /* 0x000000181100780c */ /* 0x000fe40003f02270 */
[----:B------:R-:W-:-:S11]  /*1460*/  P2R R21, PR, RZ, 0x2 ;  /* 0x00000002ff157803 */ /* 0x000fd60000000000 */
[----:B------:R-:W-:Y:S01]  /*1470*/  @P0 IMAD.MOV.U32 R19, RZ, RZ, R26 ;  /* 0x000000ffff130224 */ /* 0x000fe200078e001a */
[----:B------:R-:W-:-:S13]  /*1480*/  ISETP.EQ.AND P0, PT, R17, 0x1c, PT ;  /* 0x0000001c1100780c */ /* 0x000fda0003f02270 */
[----:B------:R-:W-:Y:S01]  /*1490*/  @P0 IMAD.MOV.U32 R19, RZ, RZ, R0 ;  /* 0x000000ffff130224 */ /* 0x000fe200078e0000 */
[----:B------:R-:W-:-:S13]  /*14a0*/  ISETP.EQ.AND P0, PT, R17, 0x20, PT ;  /* 0x000000201100780c */ /* 0x000fda0003f02270 */
[----:B------:R-:W-:Y:S01]  /*14b0*/  @P0 IMAD.MOV.U32 R19, RZ, RZ, R2 ;  /* 0x000000ffff130224 */ /* 0x000fe200078e0002 */
[----:B------:R-:W-:-:S04]  /*14c0*/  ISETP.EQ.AND P0, PT, R17, 0x24, PT ;  /* 0x000000241100780c */ /* 0x000fc80003f02270 */
[----:B------:R-:W-:-:S09]  /*14d0*/  P2R R22, PR, RZ, 0x1 ;  /* 0x00000001ff167803 */ /* 0x000fd20000000000 */
[----:B------:R-:W-:Y:S01]  /*14e0*/  @P0 IMAD.MOV.U32 R19, RZ, RZ, R3 ;  /* 0x000000ffff130224 */ /* 0x000fe200078e0003 */
[C---:B------:R-:W-:Y:S01]  /*14f0*/  ISETP.EQ.AND P0, PT, R17.reuse, RZ, PT ;  /* 0x000000ff1100720c */ /* 0x040fe20003f02270 */
[----:B------:R-:W-:Y:S01]  /*1500*/  @P1 IMAD.MOV.U32 R19, RZ, RZ, R4 ;  /* 0x000000ffff131224 */ /* 0x000fe200078e0004 */
[C---:B------:R-:W-:Y:S01]  /*1510*/  ISETP.EQ.AND P1, PT, R17.reuse, 0xc, PT ;  /* 0x0000000c1100780c */ /* 0x040fe20003f22270 */
[----:B------:R-:W-:Y:S01]  /*1520*/  @P2 IMAD.MOV.U32 R19, RZ, RZ, R5 ;  /* 0x000000ffff132224 */ /* 0x000fe200078e0005 */
[----:B------:R-:W-:Y:S01]  /*1530*/  @P3 MOV R19, R6 ;  /* 0x0000000600133202 */ /* 0x000fe20000000f00 */
[----:B------:R-:W-:Y:S01]  /*1540*/  @P4 IMAD.MOV.U32 R19, RZ, RZ, R7 ;  /* 0x000000ffff134224 */ /* 0x000fe200078e0007 */
[C---:B------:R-:W-:Y:S01]  /*1550*/  ISETP.EQ.AND P3, PT, R17.reuse, 0x4, PT ;  /* 0x000000041100780c */ /* 0x040fe20003f62270 */
[----:B------:R-:W-:Y:S01]  /*1560*/  @P5 IMAD.MOV.U32 R19, RZ, RZ, R24 ;  /* 0x000000ffff135224 */ /* 0x000fe200078e0018 */
[----:B------:R-:W-:Y:S01]  /*1570*/  ISETP.EQ.AND P2, PT, R17, 0x8, PT ;  /* 0x000000081100780c */ /* 0x000fe20003f42270 */
[----:B------:R-:W-:-:S04]  /*1580*/  @P6 IMAD.MOV.U32 R19, RZ, RZ, R25 ;  /* 0x000000ffff136224 */ /* 0x000fc800078e0019 */
[----:B--2---:R-:W-:-:S04]  /*1590*/  FFMA R9, R14, R9, R19 ;  /* 0x000000090e097223 */ /* 0x004fc80000000013 */
[--C-:B------:R-:W-:Y:S01]  /*15a0*/  @P0 IMAD.MOV.U32 R32, RZ, RZ, R9.reuse ;  /* 0x000000ffff200224 */ /* 0x100fe200078e0009 */
[C---:B------:R-:W-:Y:S01]  /*15b0*/  ISETP.EQ.AND P0, PT, R17.reuse, 0x10, PT ;  /* 0x000000101100780c */ /* 0x040fe20003f02270 */
[--C-:B------:R-:W-:Y:S01]  /*15c0*/  @P3 IMAD.MOV.U32 R31, RZ, RZ, R9.reuse ;  /* 0x000000ffff1f3224 */ /* 0x100fe200078e0009 */
[C---:B------:R-:W-:Y:S01]  /*15d0*/  ISETP.EQ.AND P3, PT, R17.reuse, 0x14, PT ;  /* 0x000000141100780c */ /* 0x040fe20003f62270 */
[--C-:B------:R-:W-:Y:S01]  /*15e0*/  @P2 IMAD.MOV.U32 R30, RZ, RZ, R9.reuse ;  /* 0x000000ffff1e2224 */ /* 0x100fe200078e0009 */
[C---:B------:R-:W-:Y:S01]  /*15f0*/  ISETP.EQ.AND P2, PT, R17.reuse, 0x18, PT ;  /* 0x000000181100780c */ /* 0x040fe20003f42270 */
[--C-:B------:R-:W-:Y:S01]  /*1600*/  @P1 IMAD.MOV.U32 R29, RZ, RZ, R9.reuse ;  /* 0x000000ffff1d1224 */ /* 0x100fe200078e0009 */
[----:B------:R-:W-:Y:S01]  /*1610*/  ISETP.EQ.AND P1, PT, R17, 0x1c, PT ;  /* 0x0000001c1100780c */ /* 0x000fe20003f22270 */
[--C-:B------:R-:W-:Y:S02]  /*1620*/  @P4 IMAD.MOV.U32 R7, RZ, RZ, R9.reuse ;  /* 0x000000ffff074224 */ /* 0x100fe400078e0009 */
[----:B------:R-:W-:-:S02]  /*1630*/  @P5 IMAD.MOV.U32 R24, RZ, RZ, R9 ;  /* 0x000000ffff185224 */ /* 0x000fc400078e0009 */
[--C-:B------:R-:W-:Y:S02]  /*1640*/  @P6 IMAD.MOV.U32 R25, RZ, RZ, R9.reuse ;  /* 0x000000ffff196224 */ /* 0x100fe400078e0009 */
[--C-:B------:R-:W-:Y:S01]  /*1650*/  @P0 IMAD.MOV.U32 R28, RZ, RZ, R9.reuse ;  /* 0x000000ffff1c0224 */ /* 0x100fe200078e0009 */
[----:B------:R-:W-:Y:S01]  /*1660*/  ISETP.EQ.AND P0, PT, R17, 0x20, PT ;  /* 0x000000201100780c */ /* 0x000fe20003f02270 */
[--C-:B------:R-:W-:Y:S01]  /*1670*/  @P3 IMAD.MOV.U32 R27, RZ, RZ, R9.reuse ;  /* 0x000000ffff1b3224 */ /* 0x100fe200078e0009 */
[----:B------:R-:W-:Y:S01]  /*1680*/  ISETP.NE.AND P3, PT, R8, RZ, PT ;  /* 0x000000ff0800720c */ /* 0x000fe20003f65270 */
[--C-:B------:R-:W-:Y:S01]  /*1690*/  @P2 IMAD.MOV.U32 R26, RZ, RZ, R9.reuse ;  /* 0x000000ffff1a2224 */ /* 0x100fe200078e0009 */
[----:B------:R-:W-:Y:S01]  /*16a0*/  ISETP.NE.AND P2, PT, R20, RZ, PT ;  /* 0x000000ff1400720c */ /* 0x000fe20003f45270 */
[----:B------:R-:W-:Y:S01]  /*16b0*/  @P1 IMAD.MOV.U32 R0, RZ, RZ, R9 ;  /* 0x000000ffff001224 */ /* 0x000fe200078e0009 */
[----:B------:R-:W-:-:S07]  /*16c0*/  ISETP.NE.AND P1, PT, R21, RZ, PT ;  /* 0x000000ff1500720c */ /* 0x000fce0003f25270 */
[--C-:B------:R-:W-:Y:S01]  /*16d0*/  @P0 IMAD.MOV.U32 R2, RZ, RZ, R9.reuse ;  /* 0x000000ffff020224 */ /* 0x100fe200078e0009 */
[----:B------:R-:W-:Y:S01]  /*16e0*/  ISETP.NE.AND P0, PT, R22, RZ, PT ;  /* 0x000000ff1600720c */ /* 0x000fe20003f05270 */
[--C-:B------:R-:W-:Y:S02]  /*16f0*/  @P3 IMAD.MOV.U32 R6, RZ, RZ, R9.reuse ;  /* 0x000000ffff063224 */ /* 0x100fe400078e0009 */
[--C-:B------:R-:W-:Y:S02]  /*1700*/  @P2 IMAD.MOV.U32 R5, RZ, RZ, R9.reuse ;  /* 0x000000ffff052224 */ /* 0x100fe400078e0009 */
[----:B------:R-:W-:-:S08]  /*1710*/  @P1 IMAD.MOV.U32 R4, RZ, RZ, R9 ;  /* 0x000000ffff041224 */ /* 0x000fd000078e0009 */
[----:B------:R-:W-:Y:S01]  /*1720*/  @P0 IMAD.MOV.U32 R3, RZ, RZ, R9 ;  /* 0x000000ffff030224 */ /* 0x000fe200078e0009 */
[----:B------:R-:W-:-:S13]  /*1730*/  ISETP.GE.AND P0, PT, R18, UR13, PT ;  /* 0x0000000d12007c0c */ /* 0x000fda000bf06270 */
[----:B------:R-:W-:Y:S05]  /*1740*/  @!P0 BRA `(.L_x_23) ;  /* 0xfffffff800ac8947 */ /* 0x000fea000383ffff */
.L_x_22:
[----:B-1----:R-:W-:Y:S05]  /*1750*/  BSYNC.RECONVERGENT B0 ;  /* 0x0000000000007941 */ /* 0x002fea0003800200 */
.L_x_21:
[----:B------:R-:W-:Y:S05]  /*1760*/  BRA.U UP0, `(.L_x_24) ;  /* 0xfffffff5006c7547 */ /* 0x000fea000b83ffff */
.L_x_13:
[----:B------:R-:W-:Y:S01]  /*1770*/  ISETP.NE.AND P0, PT, R33, RZ, PT ;  /* 0x000000ff2100720c */ /* 0x000fe20003f05270 */
[----:B------:R-:W1:-:S12]  /*1780*/  LDCU UR9, c[0x0][0x3a8] ;  /* 0x00007500ff0977ac */ /* 0x000e580008000800 */
[----:B------:R2:W-:Y:S01]  /*1790*/  @!P0 STS [UR8+0x8], R12 ;  /* 0x0000080cff008988 */ /* 0x0005e20008000808 */
[----:B------:R-:W-:Y:S01]  /*17a0*/  BAR.SYNC.DEFER_BLOCKING 0x0 ;  /* 0x0000000000007b1d */ /* 0x000fe20000010000 */
[----:B-1----:R-:W-:-:S13]  /*17b0*/  ISETP.GE.AND P0, PT, R33, UR9, PT ;  /* 0x0000000921007c0c */ /* 0x002fda000bf06270 */
[----:B--23--:R-:W-:Y:S05]  /*17c0*/  @P0 EXIT ;  /* 0x000000000000094d */ /* 0x00cfea0003800000 */
[----:B------:R-:W1:Y:S01]  /*17d0*/  LDS R10, [UR8+0x8] ;  /* 0x00000808ff0a7984 */ /* 0x000e620008000800 */
[----:B------:R-:W2:Y:S01]  /*17e0*/  LDCU UR4, c[0x0][0x3a8] ;  /* 0x00007500ff0477ac */ /* 0x000ea20008000800 */
[----:B------:R-:W3:Y:S02]  /*17f0*/  LDCU.64 UR6, c[0x0][0x398] ;  /* 0x00007300ff0677ac */ /* 0x000ee40008000a00 */
.L_x_27:
[----:B----4-:R-:W4:Y:S01]  /*1800*/  I2F.U32.RP R11, UR18 ;  /* 0x00000012000b7d06 */ /* 0x010f220008209000 */
[----:B------:R-:W-:Y:S01]  /*1810*/  IMAD.MOV.U32 R8, RZ, RZ, RZ ;  /* 0x000000ffff087224 */ /* 0x000fe200078e00ff */
[----:B------:R-:W-:Y:S01]  /*1820*/  ISETP.NE.U32.AND P2, PT, RZ, UR18, PT ;  /* 0x00000012ff007c0c */ /* 0x000fe2000bf45070 */
[----:B------:R-:W-:Y:S05]  /*1830*/  BSSY.RECONVERGENT B0, `(.L_x_25) ;  /* 0x000003c000007945 */ /* 0x000fea0003800200 */
[----:B----4-:R-:W0:Y:S02]  /*1840*/  MUFU.RCP R11, R11 ;  /* 0x0000000b000b7308 */ /* 0x010e240000001000 */
[----:B0-----:R-:W-:-:S06]  /*1850*/  VIADD R13, R11, 0xffffffe ;  /* 0x0ffffffe0b0d7836 */ /* 0x001fcc0000000000 */
[----:B-1----:R-:W-:Y:S08]  /*1860*/  MUFU.RCP R11, R10 ;  /* 0x0000000a000b7308 */ /* 0x002ff00000001000 */
[----:B------:R-:W0:Y:S02]  /*1870*/  F2I.FTZ.U32.TRUNC.NTZ R9, R13 ;  /* 0x0000000d00097305 */ /* 0x000e24000021f000 */
[----:B0-----:R-:W-:-:S04]  /*1880*/  IMAD.MOV R15, RZ, RZ, -R9 ;  /* 0x000000ffff0f7224 */ /* 0x001fc800078e0a09 */
[----:B------:R-:W-:-:S04]  /*1890*/  IMAD R15, R15, UR18, RZ ;  /* 0x000000120f0f7c24 */ /* 0x000fc8000f8e02ff */
[----:B------:R-:W-:-:S06]  /*18a0*/  IMAD.HI.U32 R8, R9, R15, R8 ;  /* 0x0000000f09087227 */ /* 0x000fcc00078e0008 */
[----:B------:R-:W-:-:S04]  /*18b0*/  IMAD.HI.U32 R8, R8, R33, RZ ;  /* 0x0000002108087227 */ /* 0x000fc800078e00ff */
[----:B------:R-:W-:-:S04]  /*18c0*/  IMAD.MOV R12, RZ, RZ, -R8 ;  /* 0x000000ffff0c7224 */ /* 0x000fc800078e0a08 */
[----:B------:R-:W-:-:S05]  /*18d0*/  IMAD R9, R12, UR18, R33 ;  /* 0x000000120c097c24 */ /* 0x000fca000f8e0221 */
[----:B------:R-:W-:-:S13]  /*18e0*/  ISETP.GE.U32.AND P0, PT, R9, UR18, PT ;  /* 0x0000001209007c0c */ /* 0x000fda000bf06070 */
[----:B------:R-:W-:Y:S02]  /*18f0*/  @P0 VIADD R9, R9, -UR18 ;  /* 0x8000001209090c36 */ /* 0x000fe40008000000 */
[----:B------:R-:W-:-:S03]  /*1900*/  @P0 VIADD R8, R8, 0x1 ;  /* 0x0000000108080836 */ /* 0x000fc60000000000 */
[----:B------:R-:W-:-:S13]  /*1910*/  ISETP.GE.U32.AND P1, PT, R9, UR18, PT ;  /* 0x0000001209007c0c */ /* 0x000fda000bf26070 */
[----:B------:R-:W-:Y:S01]  /*1920*/  @P1 VIADD R8, R8, 0x1 ;  /* 0x0000000108081836 */ /* 0x000fe20000000000 */
[----:B------:R-:W-:-:S04]  /*1930*/  @!P2 LOP3.LUT R8, RZ, UR18, RZ, 0x33, !PT ;  /* 0x00000012ff08ac12 */ /* 0x000fc8000f8e33ff */
[----:B------:R-:W-:-:S04]  /*1940*/  SHF.L.U32 R8, R8, 0x2, RZ ;  /* 0x0000000208087819 */ /* 0x000fc800000006ff */
[C---:B------:R-:W-:Y:S02]  /*1950*/  ISETP.EQ.AND P0, PT, R8.reuse, RZ, PT ;  /* 0x000000ff0800720c */ /* 0x040fe40003f02270 */
[C---:B------:R-:W-:Y:S02]  /*1960*/  ISETP.EQ.AND P1, PT, R8.reuse, 0x4, PT ;  /* 0x000000040800780c */ /* 0x040fe40003f22270 */
[C---:B------:R-:W-:Y:S02]  /*1970*/  ISETP.EQ.AND P2, PT, R8.reuse, 0x8, PT ;  /* 0x000000080800780c */ /* 0x040fe40003f42270 */
[----:B------:R-:W-:-:S07]  /*1980*/  ISETP.EQ.AND P3, PT, R8, 0xc, PT ;  /* 0x0000000c0800780c */ /* 0x000fce0003f62270 */
[----:B------:R-:W-:Y:S01]  /*1990*/  @P0 IMAD.MOV.U32 R9, RZ, RZ, R32 ;  /* 0x000000ffff090224 */ /* 0x000fe200078e0020 */
[C---:B------:R-:W-:Y:S01]  /*19a0*/  ISETP.EQ.AND P0, PT, R8.reuse, 0x10, PT ;  /* 0x000000100800780c */ /* 0x040fe20003f02270 */
[----:B------:R-:W-:Y:S01]  /*19b0*/  @P1 IMAD.MOV.U32 R9, RZ, RZ, R31 ;  /* 0x000000ffff091224 */ /* 0x000fe200078e001f */
[C---:B------:R-:W-:Y:S01]  /*19c0*/  ISETP.EQ.AND P1, PT, R8.reuse, 0x14, PT ;  /* 0x000000140800780c */ /* 0x040fe20003f22270 */
[----:B------:R-:W-:Y:S01]  /*19d0*/  @P2 IMAD.MOV.U32 R9, RZ, RZ, R30 ;  /* 0x000000ffff092224 */ /* 0x000fe200078e001e */
[C---:B------:R-:W-:Y:S01]  /*19e0*/  ISETP.EQ.AND P2, PT, R8.reuse, 0x18, PT ;  /* 0x000000180800780c */ /* 0x040fe20003f42270 */
[----:B------:R-:W-:Y:S01]  /*19f0*/  @P3 IMAD.MOV.U32 R9, RZ, RZ, R29 ;  /* 0x000000ffff093224 */ /* 0x000fe200078e001d */
        /* <DEDUP_REMOVED lines=16> */
[----:B------:R-:W-:Y:S01]  /*1b00*/  ISETP.EQ.AND P3, PT, R8, 0x3c, PT ;  /* 0x0000003c0800780c */ /* 0x000fe20003f62270 */
[----:B------:R-:W-:-:S04]  /*1b10*/  FFMA R8, -R10, R11, 1 ;  /* 0x3f8000000a087423 */ /* 0x000fc8000000010b */
[----:B------:R-:W-:Y:S02]  /*1b20*/  FFMA R8, R11, R8, R11 ;  /* 0x000000080b087223 */ /* 0x000fe4000000000b */
[----:B------:R-:W-:Y:S02]  /*1b30*/  @P0 IMAD.MOV.U32 R9, RZ, RZ, R6 ;  /* 0x000000ffff090224 */ /* 0x000fe400078e0006 */
[----:B------:R-:W-:Y:S02]  /*1b40*/  @P1 MOV R9, R7 ;  /* 0x0000000700091202 */ /* 0x000fe40000000f00 */
[----:B------:R-:W-:Y:S02]  /*1b50*/  @P2 IMAD.MOV.U32 R9, RZ, RZ, R24 ;  /* 0x000000ffff092224 */ /* 0x000fe400078e0018 */
[----:B------:R-:W-:-:S04]  /*1b60*/  @P3 IMAD.MOV.U32 R9, RZ, RZ, R25 ;  /* 0x000000ffff093224 */ /* 0x000fc800078e0019 */
[----:B------:R-:W0:Y:S01]  /*1b70*/  FCHK P0, R9, R10 ;  /* 0x0000000a09007302 */ /* 0x000e220000000000 */
[----:B------:R-:W-:-:S04]  /*1b80*/  FFMA R11, R8, R9, RZ ;  /* 0x00000009080b7223 */ /* 0x000fc800000000ff */
[----:B------:R-:W-:-:S04]  /*1b90*/  FFMA R12, -R10, R11, R9 ;  /* 0x0000000b0a0c7223 */ /* 0x000fc80000000109 */
[----:B------:R-:W-:Y:S01]  /*1ba0*/  FFMA R11, R8, R12, R11 ;  /* 0x0000000c080b7223 */ /* 0x000fe2000000000b */
[----:B0-----:R-:W-:Y:S06]  /*1bb0*/  @!P0 BRA `(.L_x_26) ;  /* 0x00000000000c8947 */ /* 0x001fec0003800000 */
[----:B------:R-:W-:-:S07]  /*1bc0*/  MOV R11, 0x1be0 ;  /* 0x00001be0000b7802 */ /* 0x000fce0000000f00 */
[----:B--23--:R-:W-:Y:S05]  /*1bd0*/  CALL.REL.NOINC `($__internal_0_$__cuda_sm3x_div_rn_noftz_f32_slowpath) ;  /* 0x00000000002c7944 */ /* 0x00cfea0003c00000 */
[----:B------:R-:W-:-:S07]  /*1be0*/  IMAD.MOV.U32 R11, RZ, RZ, R12 ;  /* 0x000000ffff0b7224 */ /* 0x000fce00078e000c */
.L_x_26:
[----:B--23--:R-:W-:Y:S05]  /*1bf0*/  BSYNC.RECONVERGENT B0 ;  /* 0x0000000000007941 */ /* 0x00cfea0003800200 */
.L_x_25:
[----:B------:R-:W-:-:S04]  /*1c00*/  IADD3 R9, P0, PT, R33, UR5, RZ ;  /* 0x0000000521097c10 */ /* 0x000fc8000ff1e0ff */
[C---:B------:R-:W-:Y:S01]  /*1c10*/  LEA.HI.X.SX32 R12, R33.reuse, RZ, 0x1, P0 ;  /* 0x000000ff210c7211 */ /* 0x040fe200000f0eff */
[----:B------:R-:W-:Y:S01]  /*1c20*/  VIADD R33, R33, UR18 ;  /* 0x0000001221217c36 */ /* 0x000fe20008000000 */
[----:B------:R-:W-:-:S04]  /*1c30*/  LEA R8, P0, R9, UR6, 0x2 ;  /* 0x0000000609087c11 */ /* 0x000fc8000f8010ff */
[----:B------:R-:W-:Y:S02]  /*1c40*/  LEA.HI.X R9, R9, UR7, R12, 0x2, P0 ;  /* 0x0000000709097c11 */ /* 0x000fe400080f140c */
[----:B------:R-:W-:-:S03]  /*1c50*/  ISETP.GE.AND P0, PT, R33, UR4, PT ;  /* 0x0000000421007c0c */ /* 0x000fc6000bf06270 */
[----:B------:R4:W-:Y:S10]  /*1c60*/  STG.E desc[UR14][R8.64], R11 ;  /* 0x0000000b08007986 */ /* 0x0009f4000c10190e */
[----:B------:R-:W-:Y:S05]  /*1c70*/  @!P0 BRA `(.L_x_27) ;  /* 0xfffffff800e08947 */ /* 0x000fea000383ffff */
[----:B------:R-:W-:Y:S05]  /*1c80*/  EXIT ;  /* 0x000000000000794d */ /* 0x000fea0003800000 */
        .weak           $__internal_0_$__cuda_sm3x_div_rn_noftz_f32_slowpath
        .type           $__internal_0_$__cuda_sm3x_div_rn_noftz_f32_slowpath,@function
        .size           $__internal_0_$__cuda_sm3x_div_rn_noftz_f32_slowpath,(.L_x_40 - $__internal_0_$__cuda_sm3x_div_rn_noftz_f32_slowpath)
$__internal_0_$__cuda_sm3x_div_rn_noftz_f32_slowpath:
[--C-:B------:R-:W-:Y:S01]  /*1c90*/  SHF.R.U32.HI R12, RZ, 0x17, R10.reuse ;  /* 0x00000017ff0c7819 */ /* 0x100fe2000001160a */
[----:B------:R-:W-:Y:S01]  /*1ca0*/  BSSY.RECONVERGENT B1, `(.L_x_28) ;  /* 0x0000066000017945 */ /* 0x000fe20003800200 */
[--C-:B------:R-:W-:Y:S01]  /*1cb0*/  SHF.R.U32.HI R8, RZ, 0x17, R9.reuse ;  /* 0x00000017ff087819 */ /* 0x100fe20000011609 */
[----:B------:R-:W-:Y:S01]  /*1cc0*/  IMAD.MOV.U32 R14, RZ, RZ, R9 ;  /* 0x000000ffff0e7224 */ /* 0x000fe200078e0009 */
[----:B------:R-:W-:Y:S01]  /*1cd0*/  LOP3.LUT R12, R12, 0xff, RZ, 0xc0, !PT ;  /* 0x000000ff0c0c7812 */ /* 0x000fe200078ec0ff */
[----:B------:R-:W-:Y:S01]  /*1ce0*/  IMAD.MOV.U32 R15, RZ, RZ, R10 ;  /* 0x000000ffff0f7224 */ /* 0x000fe200078e000a */
[----:B------:R-:W-:-:S03]  /*1cf0*/  LOP3.LUT R18, R8, 0xff, RZ, 0xc0, !PT ;  /* 0x000000ff08127812 */ /* 0x000fc600078ec0ff */
[----:B------:R-:W-:Y:S02]  /*1d00*/  VIADD R16, R12, 0xffffffff ;  /* 0xffffffff0c107836 */ /* 0x000fe40000000000 */
[----:B------:R-:W-:-:S03]  /*1d10*/  VIADD R17, R18, 0xffffffff ;  /* 0xffffffff12117836 */ /* 0x000fc60000000000 */
[----:B------:R-:W-:-:S04]  /*1d20*/  ISETP.GT.U32.AND P0, PT, R16, 0xfd, PT ;  /* 0x000000fd1000780c */ /* 0x000fc80003f04070 */
[----:B------:R-:W-:-:S13]  /*1d30*/  ISETP.GT.U32.OR P0, PT, R17, 0xfd, P0 ;  /* 0x000000fd1100780c */ /* 0x000fda0000704470 */
[----:B------:R-:W-:Y:S01]  /*1d40*/  @!P0 IMAD.MOV.U32 R13, RZ, RZ, RZ ;  /* 0x000000ffff0d8224 */ /* 0x000fe200078e00ff */
[----:B------:R-:W-:Y:S06]  /*1d50*/  @!P0 BRA `(.L_x_29) ;  /* 0x0000000000648947 */ /* 0x000fec0003800000 */
[----:B------:R-:W-:Y:S01]  /*1d60*/  FSETP.GTU.FTZ.AND P1, PT, |R10|, +INF , PT ;  /* 0x7f8000000a00780b */ /* 0x000fe20003f3c200 */
[----:B------:R-:W-:Y:S01]  /*1d70*/  IMAD.MOV.U32 R8, RZ, RZ, R9 ;  /* 0x000000ffff087224 */ /* 0x000fe200078e0009 */
[----:B------:R-:W-:Y:S01]  /*1d80*/  FSETP.GTU.FTZ.AND P0, PT, |R9|, +INF , PT ;  /* 0x7f8000000900780b */ /* 0x000fe20003f1c200 */
[----:B------:R-:W-:-:S03]  /*1d90*/  IMAD.MOV.U32 R9, RZ, RZ, R10 ;  /* 0x000000ffff097224 */ /* 0x000fc600078e000a */
[----:B------:R-:W-:-:S13]  /*1da0*/  PLOP3.LUT P0, PT, P0, P1, PT, 0xf8, 0x8f ;  /* 0x00000000008f781c */ /* 0x000fda0000703f70 */
[----:B------:R-:W-:Y:S05]  /*1db0*/  @P0 BRA `(.L_x_30) ;  /* 0x00000004004c0947 */ /* 0x000fea0003800000 */
[----:B------:R-:W-:-:S13]  /*1dc0*/  LOP3.LUT P0, RZ, R15, 0x7fffffff, R14, 0xc8, !PT ;  /* 0x7fffffff0fff7812 */ /* 0x000fda000780c80e */
[----:B------:R-:W-:Y:S05]  /*1dd0*/  @!P0 BRA `(.L_x_31) ;  /* 0x00000004003c8947 */ /* 0x000fea0003800000 */
[C---:B------:R-:W-:Y:S02]  /*1de0*/  FSETP.NEU.FTZ.AND P1, PT, |R8|.reuse, +INF , PT ;  /* 0x7f8000000800780b */ /* 0x040fe40003f3d200 */
[----:B------:R-:W-:Y:S02]  /*1df0*/  FSETP.NEU.FTZ.AND P0, PT, |R9|, +INF , PT ;  /* 0x7f8000000900780b */ /* 0x000fe40003f1d200 */
[----:B------:R-:W-:-:S11]  /*1e00*/  FSETP.NEU.FTZ.AND P2, PT, |R8|, +INF , PT ;  /* 0x7f8000000800780b */ /* 0x000fd60003f5d200 */
[----:B------:R-:W-:Y:S05]  /*1e10*/  @!P0 BRA !P1, `(.L_x_31) ;  /* 0x00000004002c8947 */ /* 0x000fea0004800000 */
[----:B------:R-:W-:-:S04]  /*1e20*/  LOP3.LUT P1, RZ, R14, 0x7fffffff, RZ, 0xc0, !PT ;  /* 0x7fffffff0eff7812 */ /* 0x000fc8000782c0ff */
[----:B------:R-:W-:-:S13]  /*1e30*/  PLOP3.LUT P0, PT, P0, P1, PT, 0x2f, 0xf2 ;  /* 0x0000000000f2781c */ /* 0x000fda0000702577 */
[----:B------:R-:W-:Y:S05]  /*1e40*/  @P0 BRA `(.L_x_32) ;  /* 0x0000000400180947 */ /* 0x000fea0003800000 */
[----:B------:R-:W-:-:S04]  /*1e50*/  LOP3.LUT P0, RZ, R15, 0x7fffffff, RZ, 0xc0, !PT ;  /* 0x7fffffff0fff7812 */ /* 0x000fc8000780c0ff */
[----:B------:R-:W-:-:S13]  /*1e60*/  PLOP3.LUT P0, PT, P2, P0, PT, 0x2f, 0xf2 ;  /* 0x0000000000f2781c */ /* 0x000fda0001700577 */
[----:B------:R-:W-:Y:S05]  /*1e70*/  @P0 BRA `(.L_x_33) ;  /* 0x0000000400000947 */ /* 0x000fea0003800000 */
[----:B------:R-:W-:Y:S02]  /*1e80*/  ISETP.GE.AND P0, PT, R17, RZ, PT ;  /* 0x000000ff1100720c */ /* 0x000fe40003f06270 */
[----:B------:R-:W-:-:S11]  /*1e90*/  ISETP.GE.AND P1, PT, R16, RZ, PT ;  /* 0x000000ff1000720c */ /* 0x000fd60003f26270 */
[----:B------:R-:W-:Y:S02]  /*1ea0*/  @P0 IMAD.MOV.U32 R13, RZ, RZ, RZ ;  /* 0x000000ffff0d0224 */ /* 0x000fe400078e00ff */
[----:B------:R-:W-:Y:S01]  /*1eb0*/  @!P0 FFMA R14, R8, 1.84467440737095516160e+19, RZ ;  /* 0x5f800000080e8823 */ /* 0x000fe200000000ff */
[----:B------:R-:W-:Y:S02]  /*1ec0*/  @!P0 IMAD.MOV.U32 R13, RZ, RZ, -0x40 ;  /* 0xffffffc0ff0d8424 */ /* 0x000fe400078e00ff */
[----:B------:R-:W-:-:S03]  /*1ed0*/  @!P1 FFMA R15, R9, 1.84467440737095516160e+19, RZ ;  /* 0x5f800000090f9823 */ /* 0x000fc600000000ff */
[----:B------:R-:W-:-:S07]  /*1ee0*/  @!P1 IADD3 R13, PT, PT, R13, 0x40, RZ ;  /* 0x000000400d0d9810 */ /* 0x000fce0007ffe0ff */
.L_x_29:
[----:B------:R-:W-:Y:S01]  /*1ef0*/  LEA R8, R12, 0xc0800000, 0x17 ;  /* 0xc08000000c087811 */ /* 0x000fe200078eb8ff */
[----:B------:R-:W-:Y:S04]  /*1f00*/  BSSY.RECONVERGENT B2, `(.L_x_34) ;  /* 0x0000036000027945 */ /* 0x000fe80003800200 */
[----:B------:R-:W-:Y:S02]  /*1f10*/  IMAD.IADD R16, R15, 0x1, -R8 ;  /* 0x000000010f107824 */ /* 0x000fe400078e0a08 */
[----:B------:R-:W-:Y:S02]  /*1f20*/  VIADD R15, R18, 0xffffff81 ;  /* 0xffffff81120f7836 */ /* 0x000fe40000000000 */
[----:B------:R-:W0:Y:S01]  /*1f30*/  MUFU.RCP R9, R16 ;  /* 0x0000001000097308 */ /* 0x000e220000001000 */
[----:B------:R-:W-:-:S04]  /*1f40*/  FADD.FTZ R17, -R16, -RZ ;  /* 0x800000ff10117221 */ /* 0x000fc80000010100 */
[----:B0-----:R-:W-:-:S04]  /*1f50*/  FFMA R8, R9, R17, 1 ;  /* 0x3f80000009087423 */ /* 0x001fc80000000011 */
[----:B------:R-:W-:Y:S01]  /*1f60*/  FFMA R9, R9, R8, R9 ;  /* 0x0000000809097223 */ /* 0x000fe20000000009 */
[----:B------:R-:W-:-:S04]  /*1f70*/  IMAD R8, R15, -0x800000, R14 ;  /* 0xff8000000f087824 */ /* 0x000fc800078e020e */
[----:B------:R-:W-:-:S04]  /*1f80*/  FFMA R14, R8, R9, RZ ;  /* 0x00000009080e7223 */ /* 0x000fc800000000ff */
[----:B------:R-:W-:-:S04]  /*1f90*/  FFMA R18, R17, R14, R8 ;  /* 0x0000000e11127223 */ /* 0x000fc80000000008 */
[----:B------:R-:W-:Y:S01]  /*1fa0*/  FFMA R18, R9, R18, R14 ;  /* 0x0000001209127223 */ /* 0x000fe2000000000e */
[----:B------:R-:W-:-:S03]  /*1fb0*/  IADD3 R14, PT, PT, R15, 0x7f, -R12 ;  /* 0x0000007f0f0e7810 */ /* 0x000fc60007ffe80c */
[----:B------:R-:W-:Y:S02]  /*1fc0*/  FFMA R17, R17, R18, R8 ;  /* 0x0000001211117223 */ /* 0x000fe40000000008 */
[----:B------:R-:W-:Y:S02]  /*1fd0*/  IMAD.IADD R13, R14, 0x1, R13 ;  /* 0x000000010e0d7824 */ /* 0x000fe400078e020d */
[----:B------:R-:W-:-:S05]  /*1fe0*/  FFMA R8, R9, R17, R18 ;  /* 0x0000001109087223 */ /* 0x000fca0000000012 */
[----:B------:R-:W-:-:S04]  /*1ff0*/  SHF.R.U32.HI R12, RZ, 0x17, R8 ;  /* 0x00000017ff0c7819 */ /* 0x000fc80000011608 */
[----:B------:R-:W-:-:S05]  /*2000*/  LOP3.LUT R12, R12, 0xff, RZ, 0xc0, !PT ;  /* 0x000000ff0c0c7812 */ /* 0x000fca00078ec0ff */
[----:B------:R-:W-:-:S04]  /*2010*/  IMAD.IADD R15, R12, 0x1, R13 ;  /* 0x000000010c0f7824 */ /* 0x000fc800078e020d */
[----:B------:R-:W-:-:S05]  /*2020*/  VIADD R12, R15, 0xffffffff ;  /* 0xffffffff0f0c7836 */ /* 0x000fca0000000000 */
[----:B------:R-:W-:-:S13]  /*2030*/  ISETP.GE.U32.AND P0, PT, R12, 0xfe, PT ;  /* 0x000000fe0c00780c */ /* 0x000fda0003f06070 */
[----:B------:R-:W-:Y:S05]  /*2040*/  @!P0 BRA `(.L_x_35) ;  /* 0x0000000000808947 */ /* 0x000fea0003800000 */
[----:B------:R-:W-:-:S13]  /*2050*/  ISETP.GT.AND P0, PT, R15, 0xfe, PT ;  /* 0x000000fe0f00780c */ /* 0x000fda0003f04270 */
[----:B------:R-:W-:Y:S05]  /*2060*/  @P0 BRA `(.L_x_36) ;  /* 0x00000000006c0947 */ /* 0x000fea0003800000 */
[----:B------:R-:W-:-:S13]  /*2070*/  ISETP.GE.AND P0, PT, R15, 0x1, PT ;  /* 0x000000010f00780c */ /* 0x000fda0003f06270 */
[----:B------:R-:W-:Y:S05]  /*2080*/  @P0 BRA `(.L_x_37) ;  /* 0x0000000000740947 */ /* 0x000fea0003800000 */
[----:B------:R-:W-:Y:S02]  /*2090*/  ISETP.GE.AND P0, PT, R15, -0x18, PT ;  /* 0xffffffe80f00780c */ /* 0x000fe40003f06270 */
[----:B------:R-:W-:-:S11]  /*20a0*/  LOP3.LUT R8, R8, 0x80000000, RZ, 0xc0, !PT ;  /* 0x8000000008087812 */ /* 0x000fd600078ec0ff */
[----:B------:R-:W-:Y:S05]  /*20b0*/  @!P0 BRA `(.L_x_37) ;  /* 0x0000000000688947 */ /* 0x000fea0003800000 */
[-CC-:B------:R-:W-:Y:S01]  /*20c0*/  FFMA.RZ R12, R9, R17.reuse, R18.reuse ;  /* 0x00000011090c7223 */ /* 0x180fe2000000c012 */
[C---:B------:R-:W-:Y:S01]  /*20d0*/  VIADD R14, R15.reuse, 0x20 ;  /* 0x000000200f0e7836 */ /* 0x040fe20000000000 */
[C---:B------:R-:W-:Y:S02]  /*20e0*/  ISETP.NE.AND P2, PT, R15.reuse, RZ, PT ;  /* 0x000000ff0f00720c */ /* 0x040fe40003f45270 */
[----:B------:R-:W-:Y:S01]  /*20f0*/  ISETP.NE.AND P1, PT, R15, RZ, PT ;  /* 0x000000ff0f00720c */ /* 0x000fe20003f25270 */
[----:B------:R-:W-:Y:S01]  /*2100*/  IMAD.MOV R15, RZ, RZ, -R15 ;  /* 0x000000ffff0f7224 */ /* 0x000fe200078e0a0f */
[----:B------:R-:W-:Y:S01]  /*2110*/  LOP3.LUT R13, R12, 0x7fffff, RZ, 0xc0, !PT ;  /* 0x007fffff0c0d7812 */ /* 0x000fe200078ec0ff */
[CCC-:B------:R-:W-:Y:S01]  /*2120*/  FFMA.RP R12, R9.reuse, R17.reuse, R18.reuse ;  /* 0x00000011090c7223 */ /* 0x1c0fe20000008012 */
[----:B------:R-:W-:Y:S02]  /*2130*/  FFMA.RM R9, R9, R17, R18 ;  /* 0x0000001109097223 */ /* 0x000fe40000004012 */
[----:B------:R-:W-:-:S03]  /*2140*/  LOP3.LUT R13, R13, 0x800000, RZ, 0xfc, !PT ;  /* 0x008000000d0d7812 */ /* 0x000fc600078efcff */
[----:B------:R-:W-:Y:S02]  /*2150*/  FSETP.NEU.FTZ.AND P0, PT, R12, R9, PT ;  /* 0x000000090c00720b */ /* 0x000fe40003f1d000 */
[----:B------:R-:W-:Y:S02]  /*2160*/  SHF.L.U32 R14, R13, R14, RZ ;  /* 0x0000000e0d0e7219 */ /* 0x000fe400000006ff */
[----:B------:R-:W-:Y:S02]  /*2170*/  SEL R12, R15, RZ, P2 ;  /* 0x000000ff0f0c7207 */ /* 0x000fe40001000000 */
[----:B------:R-:W-:Y:S02]  /*2180*/  ISETP.NE.AND P1, PT, R14, RZ, P1 ;  /* 0x000000ff0e00720c */ /* 0x000fe40000f25270 */
[----:B------:R-:W-:Y:S02]  /*2190*/  SHF.R.U32.HI R12, RZ, R12, R13 ;  /* 0x0000000cff0c7219 */ /* 0x000fe4000001160d */
[----:B------:R-:W-:-:S02]  /*21a0*/  PLOP3.LUT P0, PT, P0, P1, PT, 0xf8, 0x8f ;  /* 0x00000000008f781c */ /* 0x000fc40000703f70 */
[----:B------:R-:W-:Y:S02]  /*21b0*/  SHF.R.U32.HI R14, RZ, 0x1, R12 ;  /* 0x00000001ff0e7819 */ /* 0x000fe4000001160c */
[----:B------:R-:W-:-:S04]  /*21c0*/  SEL R9, RZ, 0x1, !P0 ;  /* 0x00000001ff097807 */ /* 0x000fc80004000000 */
[----:B------:R-:W-:-:S04]  /*21d0*/  LOP3.LUT R9, R9, 0x1, R14, 0xf8, !PT ;  /* 0x0000000109097812 */ /* 0x000fc800078ef80e */
[----:B------:R-:W-:-:S05]  /*21e0*/  LOP3.LUT R9, R9, R12, RZ, 0xc0, !PT ;  /* 0x0000000c09097212 */ /* 0x000fca00078ec0ff */
[----:B------:R-:W-:-:S05]  /*21f0*/  IMAD.IADD R9, R14, 0x1, R9 ;  /* 0x000000010e097824 */ /* 0x000fca00078e0209 */
[----:B------:R-:W-:Y:S01]  /*2200*/  LOP3.LUT R8, R9, R8, RZ, 0xfc, !PT ;  /* 0x0000000809087212 */ /* 0x000fe200078efcff */
[----:B------:R-:W-:Y:S06]  /*2210*/  BRA `(.L_x_37) ;  /* 0x0000000000107947 */ /* 0x000fec0003800000 */
.L_x_36:
[----:B------:R-:W-:-:S04]  /*2220*/  LOP3.LUT R8, R8, 0x80000000, RZ, 0xc0, !PT ;  /* 0x8000000008087812 */ /* 0x000fc800078ec0ff */
[----:B------:R-:W-:Y:S01]  /*2230*/  LOP3.LUT R8, R8, 0x7f800000, RZ, 0xfc, !PT ;  /* 0x7f80000008087812 */ /* 0x000fe200078efcff */
[----:B------:R-:W-:Y:S06]  /*2240*/  BRA `(.L_x_37) ;  /* 0x0000000000047947 */ /* 0x000fec0003800000 */
.L_x_35:
[----:B------:R-:W-:-:S07]  /*2250*/  IMAD R8, R13, 0x800000, R8 ;  /* 0x008000000d087824 */ /* 0x000fce00078e0208 */
.L_x_37:
[----:B------:R-:W-:Y:S05]  /*2260*/  BSYNC.RECONVERGENT B2 ;  /* 0x0000000000027941 */ /* 0x000fea0003800200 */
.L_x_34:
[----:B------:R-:W-:Y:S05]  /*2270*/  BRA `(.L_x_38) ;  /* 0x0000000000207947 */ /* 0x000fea0003800000 */
.L_x_33:
[----:B------:R-:W-:-:S04]  /*2280*/  LOP3.LUT R8, R15, 0x80000000, R14, 0x48, !PT ;  /* 0x800000000f087812 */ /* 0x000fc800078e480e */
[----:B------:R-:W-:Y:S01]  /*2290*/  LOP3.LUT R8, R8, 0x7f800000, RZ, 0xfc, !PT ;  /* 0x7f80000008087812 */ /* 0x000fe200078efcff */
[----:B------:R-:W-:Y:S06]  /*22a0*/  BRA `(.L_x_38) ;  /* 0x0000000000147947 */ /* 0x000fec0003800000 */
.L_x_32:
[----:B------:R-:W-:Y:S01]  /*22b0*/  LOP3.LUT R8, R15, 0x80000000, R14, 0x48, !PT ;  /* 0x800000000f087812 */ /* 0x000fe200078e480e */
[----:B------:R-:W-:Y:S06]  /*22c0*/  BRA `(.L_x_38) ;  /* 0x00000000000c7947 */ /* 0x000fec0003800000 */
.L_x_31:
[----:B------:R-:W0:Y:S01]  /*22d0*/  MUFU.RSQ R8, -QNAN ;  /* 0xffc0000000087908 */ /* 0x000e220000001400 */
[----:B------:R-:W-:Y:S05]  /*22e0*/  BRA `(.L_x_38) ;  /* 0x0000000000047947 */ /* 0x000fea0003800000 */
.L_x_30:
[----:B------:R-:W-:-:S07]  /*22f0*/  FADD.FTZ R8, R8, R9 ;  /* 0x0000000908087221 */ /* 0x000fce0000010000 */
.L_x_38:
[----:B------:R-:W-:Y:S05]  /*2300*/  BSYNC.RECONVERGENT B1 ;  /* 0x0000000000017941 */ /* 0x000fea0003800200 */
.L_x_28:
[----:B0-----:R-:W-:Y:S02]  /*2310*/  IMAD.MOV.U32 R12, RZ, RZ, R8 ;  /* 0x000000ffff0c7224 */ /* 0x001fe400078e0008 */
[----:B------:R-:W-:Y:S02]  /*2320*/  IMAD.MOV.U32 R8, RZ, RZ, R11 ;  /* 0x000000ffff087224 */ /* 0x000fe400078e000b */
[----:B------:R-:W-:-:S04]  /*2330*/  IMAD.MOV.U32 R9, RZ, RZ, 0x0 ;  /* 0x00000000ff097424 */ /* 0x000fc800078e00ff */
[----:B------:R-:W-:Y:S05]  /*2340*/  RET.REL.NODEC R8 `(_Z11softmaxAttnPKfS0_S0_Pfiii) ;  /* 0xffffffdc082c7950 */ /* 0x000fea0003c3ffff */
.L_x_39:
[----:B------:R-:W-:-:S00]  /*2350*/  BRA `(.L_x_39) ;  /* 0xfffffffc00fc7947 */ /* 0x000fc0000383ffff */
[----:B------:R-:W-:-:S00]  /*2360*/  NOP ;  /* 0x0000000000007918 */ /* 0x000fc00000000000 */
        /* <DEDUP_REMOVED lines=9> */
.L_x_40:


//--------------------- .nv.shared._Z11softmaxAttnPKfS0_S0_Pfiii --------------------------
	.section	.nv.shared._Z11softmaxAttnPKfS0_S0_Pfiii,"aw",@nobits
	.sectionflags	@""
	.align	16
	.zero		1024


//--------------------- .nv.shared.reserved.0     --------------------------
	.section	.nv.shared.reserved.0,"aw",@nobits
	.weak		__nv_reservedSMEM_offset_0_alias
	.size		__nv_reservedSMEM_offset_0_alias, 0, 64
	.other		__nv_reservedSMEM_offset_0_alias,@"STO_CUDA_RESERVED_SHARED STV_DEFAULT"
__nv_reservedSMEM_offset_0_alias:
	.zero		0
	.zero		64


//--------------------- .nv.constant0._Z11softmaxAttnPKfS0_S0_Pfiii --------------------------
	.section	.nv.constant0._Z11softmaxAttnPKfS0_S0_Pfiii,"a",@progbits
	.sectionflags	@""
	.align	4
.nv.constant0._Z11softmaxAttnPKfS0_S0_Pfiii:
	.zero		940


//--------------------- SYMBOLS --------------------------

	.type		.nv.reservedSmem.offset0,@object
	.size		.nv.reservedSmem.offset0,0x4
	.type		.nv.reservedSmem.cap,@object
	.size		.nv.reservedSmem.cap,0x4
